//
// Generated by NVIDIA NVVM Compiler
//
// Compiler Build ID: CL-36424714
// Cuda compilation tools, release 13.0, V13.0.88
// Based on NVVM 20.0.0
//

.version 9.0
.target sm_100
.address_size 64

	// .globl	_Z7kernel1iiPd
.extern .func free
(
	.param .b64 free_param_0
)
;
.extern .func __assertfail
(
	.param .b64 __assertfail_param_0,
	.param .b64 __assertfail_param_1,
	.param .b32 __assertfail_param_2,
	.param .b64 __assertfail_param_3,
	.param .b64 __assertfail_param_4
)
;
.global .align 1 .b8 __unnamed_1[17] = {105, 110, 116, 32, 109, 121, 95, 105, 116, 101, 114, 40, 105, 110, 116, 41};
// _ZZ7kernel2xxPdE4data has been demoted
.global .align 1 .b8 $str[6] = {102, 97, 108, 115, 101};
.global .align 1 .b8 $str$1[27] = {47, 116, 109, 112, 47, 115, 97, 115, 115, 95, 99, 117, 95, 112, 98, 51, 119, 97, 113, 115, 109, 47, 107, 46, 99, 117};

.visible .entry _Z7kernel1iiPd(
	.param .u32 _Z7kernel1iiPd_param_0,
	.param .u32 _Z7kernel1iiPd_param_1,
	.param .u64 .ptr .align 1 _Z7kernel1iiPd_param_2
)
{
	.reg .pred 	%p<37>;
	.reg .b32 	%r<129>;
	.reg .b64 	%rd<39>;
	.reg .b64 	%fd<284>;

	ld.param.u32 	%r85, [_Z7kernel1iiPd_param_0];
	ld.param.u32 	%r84, [_Z7kernel1iiPd_param_1];
	ld.param.u64 	%rd6, [_Z7kernel1iiPd_param_2];
	cvta.to.global.u64 	%rd1, %rd6;
	mov.u32 	%r86, %tid.x;
	mov.u32 	%r87, %ntid.x;
	mov.u32 	%r88, %ctaid.x;
	mad.lo.s32 	%r1, %r87, %r88, %r86;
	setp.ge.s32 	%p1, %r1, %r85;
	@%p1 bra 	$L__BB0_52;
	setp.lt.s32 	%p2, %r84, 1;
	mov.f64 	%fd274, 0d0000000000000000;
	@%p2 bra 	$L__BB0_14;
	mul.lo.s32 	%r2, %r84, %r1;
	and.b32  	%r3, %r84, 15;
	setp.lt.u32 	%p3, %r84, 16;
	mov.f64 	%fd274, 0d0000000000000000;
	mov.b32 	%r104, 0;
	@%p3 bra 	$L__BB0_5;
	and.b32  	%r104, %r84, 2147483632;
	neg.s32 	%r102, %r104;
	add.s64 	%rd2, %rd1, 64;
	mov.f64 	%fd274, 0d0000000000000000;
	mov.u32 	%r101, %r2;
$L__BB0_4:
	.pragma "nounroll";
	mul.wide.s32 	%rd7, %r101, 8;
	add.s64 	%rd8, %rd2, %rd7;
	ld.global.f64 	%fd33, [%rd8+-64];
	add.f64 	%fd34, %fd274, %fd33;
	ld.global.f64 	%fd35, [%rd8+-56];
	add.f64 	%fd36, %fd34, %fd35;
	ld.global.f64 	%fd37, [%rd8+-48];
	add.f64 	%fd38, %fd36, %fd37;
	ld.global.f64 	%fd39, [%rd8+-40];
	add.f64 	%fd40, %fd38, %fd39;
	ld.global.f64 	%fd41, [%rd8+-32];
	add.f64 	%fd42, %fd40, %fd41;
	ld.global.f64 	%fd43, [%rd8+-24];
	add.f64 	%fd44, %fd42, %fd43;
	ld.global.f64 	%fd45, [%rd8+-16];
	add.f64 	%fd46, %fd44, %fd45;
	ld.global.f64 	%fd47, [%rd8+-8];
	add.f64 	%fd48, %fd46, %fd47;
	ld.global.f64 	%fd49, [%rd8];
	add.f64 	%fd50, %fd48, %fd49;
	ld.global.f64 	%fd51, [%rd8+8];
	add.f64 	%fd52, %fd50, %fd51;
	ld.global.f64 	%fd53, [%rd8+16];
	add.f64 	%fd54, %fd52, %fd53;
	ld.global.f64 	%fd55, [%rd8+24];
	add.f64 	%fd56, %fd54, %fd55;
	ld.global.f64 	%fd57, [%rd8+32];
	add.f64 	%fd58, %fd56, %fd57;
	ld.global.f64 	%fd59, [%rd8+40];
	add.f64 	%fd60, %fd58, %fd59;
	ld.global.f64 	%fd61, [%rd8+48];
	add.f64 	%fd62, %fd60, %fd61;
	ld.global.f64 	%fd63, [%rd8+56];
	add.f64 	%fd274, %fd62, %fd63;
	add.s32 	%r102, %r102, 16;
	add.s32 	%r101, %r101, 16;
	setp.ne.s32 	%p4, %r102, 0;
	@%p4 bra 	$L__BB0_4;
$L__BB0_5:
	setp.eq.s32 	%p5, %r3, 0;
	@%p5 bra 	$L__BB0_14;
	and.b32  	%r11, %r84, 7;
	setp.lt.u32 	%p6, %r3, 8;
	@%p6 bra 	$L__BB0_8;
	add.s32 	%r90, %r104, %r2;
	mul.wide.s32 	%rd9, %r90, 8;
	add.s64 	%rd10, %rd1, %rd9;
	ld.global.f64 	%fd65, [%rd10];
	add.f64 	%fd66, %fd274, %fd65;
	ld.global.f64 	%fd67, [%rd10+8];
	add.f64 	%fd68, %fd66, %fd67;
	ld.global.f64 	%fd69, [%rd10+16];
	add.f64 	%fd70, %fd68, %fd69;
	ld.global.f64 	%fd71, [%rd10+24];
	add.f64 	%fd72, %fd70, %fd71;
	ld.global.f64 	%fd73, [%rd10+32];
	add.f64 	%fd74, %fd72, %fd73;
	ld.global.f64 	%fd75, [%rd10+40];
	add.f64 	%fd76, %fd74, %fd75;
	ld.global.f64 	%fd77, [%rd10+48];
	add.f64 	%fd78, %fd76, %fd77;
	ld.global.f64 	%fd79, [%rd10+56];
	add.f64 	%fd274, %fd78, %fd79;
	add.s32 	%r104, %r104, 8;
$L__BB0_8:
	setp.eq.s32 	%p7, %r11, 0;
	@%p7 bra 	$L__BB0_14;
	and.b32  	%r14, %r84, 3;
	setp.lt.u32 	%p8, %r11, 4;
	@%p8 bra 	$L__BB0_11;
	add.s32 	%r91, %r104, %r2;
	mul.wide.s32 	%rd11, %r91, 8;
	add.s64 	%rd12, %rd1, %rd11;
	ld.global.f64 	%fd81, [%rd12];
	add.f64 	%fd82, %fd274, %fd81;
	ld.global.f64 	%fd83, [%rd12+8];
	add.f64 	%fd84, %fd82, %fd83;
	ld.global.f64 	%fd85, [%rd12+16];
	add.f64 	%fd86, %fd84, %fd85;
	ld.global.f64 	%fd87, [%rd12+24];
	add.f64 	%fd274, %fd86, %fd87;
	add.s32 	%r104, %r104, 4;
$L__BB0_11:
	setp.eq.s32 	%p9, %r14, 0;
	@%p9 bra 	$L__BB0_14;
	add.s32 	%r107, %r104, %r2;
	neg.s32 	%r106, %r14;
$L__BB0_13:
	.pragma "nounroll";
	mul.wide.s32 	%rd13, %r107, 8;
	add.s64 	%rd14, %rd1, %rd13;
	ld.global.f64 	%fd88, [%rd14];
	add.f64 	%fd274, %fd274, %fd88;
	add.s32 	%r107, %r107, 1;
	add.s32 	%r106, %r106, 1;
	setp.ne.s32 	%p10, %r106, 0;
	@%p10 bra 	$L__BB0_13;
$L__BB0_14:
	setp.lt.s32 	%p11, %r84, 1;
	cvt.rn.f64.s32 	%fd90, %r84;
	div.rn.f64 	%fd14, %fd274, %fd90;
	mov.f64 	%fd283, 0d0000000000000000;
	@%p11 bra 	$L__BB0_39;
	mul.lo.s32 	%r23, %r84, %r1;
	and.b32  	%r24, %r84, 15;
	setp.lt.u32 	%p12, %r84, 16;
	mov.b32 	%r108, 0;
	@%p12 bra 	$L__BB0_18;
	and.b32  	%r108, %r84, 2147483632;
	neg.s32 	%r114, %r108;
	add.s64 	%rd3, %rd1, 64;
	mov.u32 	%r113, %r23;
$L__BB0_17:
	.pragma "nounroll";
	mul.wide.s32 	%rd15, %r113, 8;
	add.s64 	%rd16, %rd3, %rd15;
	ld.global.f64 	%fd91, [%rd16+-64];
	sub.f64 	%fd92, %fd91, %fd14;
	st.global.f64 	[%rd16+-64], %fd92;
	ld.global.f64 	%fd93, [%rd16+-56];
	sub.f64 	%fd94, %fd93, %fd14;
	st.global.f64 	[%rd16+-56], %fd94;
	ld.global.f64 	%fd95, [%rd16+-48];
	sub.f64 	%fd96, %fd95, %fd14;
	st.global.f64 	[%rd16+-48], %fd96;
	ld.global.f64 	%fd97, [%rd16+-40];
	sub.f64 	%fd98, %fd97, %fd14;
	st.global.f64 	[%rd16+-40], %fd98;
	ld.global.f64 	%fd99, [%rd16+-32];
	sub.f64 	%fd100, %fd99, %fd14;
	st.global.f64 	[%rd16+-32], %fd100;
	ld.global.f64 	%fd101, [%rd16+-24];
	sub.f64 	%fd102, %fd101, %fd14;
	st.global.f64 	[%rd16+-24], %fd102;
	ld.global.f64 	%fd103, [%rd16+-16];
	sub.f64 	%fd104, %fd103, %fd14;
	st.global.f64 	[%rd16+-16], %fd104;
	ld.global.f64 	%fd105, [%rd16+-8];
	sub.f64 	%fd106, %fd105, %fd14;
	st.global.f64 	[%rd16+-8], %fd106;
	ld.global.f64 	%fd107, [%rd16];
	sub.f64 	%fd108, %fd107, %fd14;
	st.global.f64 	[%rd16], %fd108;
	ld.global.f64 	%fd109, [%rd16+8];
	sub.f64 	%fd110, %fd109, %fd14;
	st.global.f64 	[%rd16+8], %fd110;
	ld.global.f64 	%fd111, [%rd16+16];
	sub.f64 	%fd112, %fd111, %fd14;
	st.global.f64 	[%rd16+16], %fd112;
	ld.global.f64 	%fd113, [%rd16+24];
	sub.f64 	%fd114, %fd113, %fd14;
	st.global.f64 	[%rd16+24], %fd114;
	ld.global.f64 	%fd115, [%rd16+32];
	sub.f64 	%fd116, %fd115, %fd14;
	st.global.f64 	[%rd16+32], %fd116;
	ld.global.f64 	%fd117, [%rd16+40];
	sub.f64 	%fd118, %fd117, %fd14;
	st.global.f64 	[%rd16+40], %fd118;
	ld.global.f64 	%fd119, [%rd16+48];
	sub.f64 	%fd120, %fd119, %fd14;
	st.global.f64 	[%rd16+48], %fd120;
	ld.global.f64 	%fd121, [%rd16+56];
	sub.f64 	%fd122, %fd121, %fd14;
	st.global.f64 	[%rd16+56], %fd122;
	add.s32 	%r114, %r114, 16;
	add.s32 	%r113, %r113, 16;
	setp.eq.s32 	%p13, %r114, 0;
	@%p13 bra 	$L__BB0_18;
	bra.uni 	$L__BB0_17;
$L__BB0_18:
	setp.eq.s32 	%p14, %r24, 0;
	@%p14 bra 	$L__BB0_27;
	and.b32  	%r28, %r84, 7;
	setp.lt.u32 	%p15, %r24, 8;
	@%p15 bra 	$L__BB0_21;
	add.s32 	%r93, %r108, %r23;
	mul.wide.s32 	%rd17, %r93, 8;
	add.s64 	%rd18, %rd1, %rd17;
	ld.global.f64 	%fd123, [%rd18];
	sub.f64 	%fd124, %fd123, %fd14;
	st.global.f64 	[%rd18], %fd124;
	ld.global.f64 	%fd125, [%rd18+8];
	sub.f64 	%fd126, %fd125, %fd14;
	st.global.f64 	[%rd18+8], %fd126;
	ld.global.f64 	%fd127, [%rd18+16];
	sub.f64 	%fd128, %fd127, %fd14;
	st.global.f64 	[%rd18+16], %fd128;
	ld.global.f64 	%fd129, [%rd18+24];
	sub.f64 	%fd130, %fd129, %fd14;
	st.global.f64 	[%rd18+24], %fd130;
	ld.global.f64 	%fd131, [%rd18+32];
	sub.f64 	%fd132, %fd131, %fd14;
	st.global.f64 	[%rd18+32], %fd132;
	ld.global.f64 	%fd133, [%rd18+40];
	sub.f64 	%fd134, %fd133, %fd14;
	st.global.f64 	[%rd18+40], %fd134;
	ld.global.f64 	%fd135, [%rd18+48];
	sub.f64 	%fd136, %fd135, %fd14;
	st.global.f64 	[%rd18+48], %fd136;
	ld.global.f64 	%fd137, [%rd18+56];
	sub.f64 	%fd138, %fd137, %fd14;
	st.global.f64 	[%rd18+56], %fd138;
	add.s32 	%r108, %r108, 8;
$L__BB0_21:
	setp.eq.s32 	%p16, %r28, 0;
	@%p16 bra 	$L__BB0_27;
	and.b32  	%r31, %r84, 3;
	setp.lt.u32 	%p17, %r28, 4;
	@%p17 bra 	$L__BB0_24;
	add.s32 	%r94, %r108, %r23;
	mul.wide.s32 	%rd19, %r94, 8;
	add.s64 	%rd20, %rd1, %rd19;
	ld.global.f64 	%fd139, [%rd20];
	sub.f64 	%fd140, %fd139, %fd14;
	st.global.f64 	[%rd20], %fd140;
	ld.global.f64 	%fd141, [%rd20+8];
	sub.f64 	%fd142, %fd141, %fd14;
	st.global.f64 	[%rd20+8], %fd142;
	ld.global.f64 	%fd143, [%rd20+16];
	sub.f64 	%fd144, %fd143, %fd14;
	st.global.f64 	[%rd20+16], %fd144;
	ld.global.f64 	%fd145, [%rd20+24];
	sub.f64 	%fd146, %fd145, %fd14;
	st.global.f64 	[%rd20+24], %fd146;
	add.s32 	%r108, %r108, 4;
$L__BB0_24:
	setp.eq.s32 	%p18, %r31, 0;
	@%p18 bra 	$L__BB0_27;
	add.s32 	%r112, %r108, %r23;
	neg.s32 	%r111, %r31;
$L__BB0_26:
	.pragma "nounroll";
	mul.wide.s32 	%rd21, %r112, 8;
	add.s64 	%rd22, %rd1, %rd21;
	ld.global.f64 	%fd147, [%rd22];
	sub.f64 	%fd148, %fd147, %fd14;
	st.global.f64 	[%rd22], %fd148;
	add.s32 	%r112, %r112, 1;
	add.s32 	%r111, %r111, 1;
	setp.ne.s32 	%p19, %r111, 0;
	@%p19 bra 	$L__BB0_26;
$L__BB0_27:
	setp.lt.u32 	%p20, %r84, 16;
	mov.f64 	%fd283, 0d0000000000000000;
	mov.b32 	%r117, 0;
	@%p20 bra 	$L__BB0_30;
	and.b32  	%r117, %r84, 2147483632;
	neg.s32 	%r116, %r117;
	add.s64 	%rd4, %rd1, 64;
	mov.f64 	%fd283, 0d0000000000000000;
	mov.u32 	%r115, %r23;
$L__BB0_29:
	.pragma "nounroll";
	mul.wide.s32 	%rd23, %r115, 8;
	add.s64 	%rd24, %rd4, %rd23;
	ld.global.f64 	%fd152, [%rd24+-64];
	fma.rn.f64 	%fd153, %fd152, %fd152, %fd283;
	ld.global.f64 	%fd154, [%rd24+-56];
	fma.rn.f64 	%fd155, %fd154, %fd154, %fd153;
	ld.global.f64 	%fd156, [%rd24+-48];
	fma.rn.f64 	%fd157, %fd156, %fd156, %fd155;
	ld.global.f64 	%fd158, [%rd24+-40];
	fma.rn.f64 	%fd159, %fd158, %fd158, %fd157;
	ld.global.f64 	%fd160, [%rd24+-32];
	fma.rn.f64 	%fd161, %fd160, %fd160, %fd159;
	ld.global.f64 	%fd162, [%rd24+-24];
	fma.rn.f64 	%fd163, %fd162, %fd162, %fd161;
	ld.global.f64 	%fd164, [%rd24+-16];
	fma.rn.f64 	%fd165, %fd164, %fd164, %fd163;
	ld.global.f64 	%fd166, [%rd24+-8];
	fma.rn.f64 	%fd167, %fd166, %fd166, %fd165;
	ld.global.f64 	%fd168, [%rd24];
	fma.rn.f64 	%fd169, %fd168, %fd168, %fd167;
	ld.global.f64 	%fd170, [%rd24+8];
	fma.rn.f64 	%fd171, %fd170, %fd170, %fd169;
	ld.global.f64 	%fd172, [%rd24+16];
	fma.rn.f64 	%fd173, %fd172, %fd172, %fd171;
	ld.global.f64 	%fd174, [%rd24+24];
	fma.rn.f64 	%fd175, %fd174, %fd174, %fd173;
	ld.global.f64 	%fd176, [%rd24+32];
	fma.rn.f64 	%fd177, %fd176, %fd176, %fd175;
	ld.global.f64 	%fd178, [%rd24+40];
	fma.rn.f64 	%fd179, %fd178, %fd178, %fd177;
	ld.global.f64 	%fd180, [%rd24+48];
	fma.rn.f64 	%fd181, %fd180, %fd180, %fd179;
	ld.global.f64 	%fd182, [%rd24+56];
	fma.rn.f64 	%fd283, %fd182, %fd182, %fd181;
	add.s32 	%r116, %r116, 16;
	add.s32 	%r115, %r115, 16;
	setp.ne.s32 	%p21, %r116, 0;
	@%p21 bra 	$L__BB0_29;
$L__BB0_30:
	setp.eq.s32 	%p22, %r24, 0;
	@%p22 bra 	$L__BB0_39;
	and.b32  	%r51, %r84, 7;
	setp.lt.u32 	%p23, %r24, 8;
	@%p23 bra 	$L__BB0_33;
	add.s32 	%r96, %r117, %r23;
	mul.wide.s32 	%rd25, %r96, 8;
	add.s64 	%rd26, %rd1, %rd25;
	ld.global.f64 	%fd184, [%rd26];
	fma.rn.f64 	%fd185, %fd184, %fd184, %fd283;
	ld.global.f64 	%fd186, [%rd26+8];
	fma.rn.f64 	%fd187, %fd186, %fd186, %fd185;
	ld.global.f64 	%fd188, [%rd26+16];
	fma.rn.f64 	%fd189, %fd188, %fd188, %fd187;
	ld.global.f64 	%fd190, [%rd26+24];
	fma.rn.f64 	%fd191, %fd190, %fd190, %fd189;
	ld.global.f64 	%fd192, [%rd26+32];
	fma.rn.f64 	%fd193, %fd192, %fd192, %fd191;
	ld.global.f64 	%fd194, [%rd26+40];
	fma.rn.f64 	%fd195, %fd194, %fd194, %fd193;
	ld.global.f64 	%fd196, [%rd26+48];
	fma.rn.f64 	%fd197, %fd196, %fd196, %fd195;
	ld.global.f64 	%fd198, [%rd26+56];
	fma.rn.f64 	%fd283, %fd198, %fd198, %fd197;
	add.s32 	%r117, %r117, 8;
$L__BB0_33:
	setp.eq.s32 	%p24, %r51, 0;
	@%p24 bra 	$L__BB0_39;
	and.b32  	%r54, %r84, 3;
	setp.lt.u32 	%p25, %r51, 4;
	@%p25 bra 	$L__BB0_36;
	add.s32 	%r97, %r117, %r23;
	mul.wide.s32 	%rd27, %r97, 8;
	add.s64 	%rd28, %rd1, %rd27;
	ld.global.f64 	%fd200, [%rd28];
	fma.rn.f64 	%fd201, %fd200, %fd200, %fd283;
	ld.global.f64 	%fd202, [%rd28+8];
	fma.rn.f64 	%fd203, %fd202, %fd202, %fd201;
	ld.global.f64 	%fd204, [%rd28+16];
	fma.rn.f64 	%fd205, %fd204, %fd204, %fd203;
	ld.global.f64 	%fd206, [%rd28+24];
	fma.rn.f64 	%fd283, %fd206, %fd206, %fd205;
	add.s32 	%r117, %r117, 4;
$L__BB0_36:
	setp.eq.s32 	%p26, %r54, 0;
	@%p26 bra 	$L__BB0_39;
	add.s32 	%r121, %r117, %r23;
	neg.s32 	%r120, %r54;
$L__BB0_38:
	.pragma "nounroll";
	mul.wide.s32 	%rd29, %r121, 8;
	add.s64 	%rd30, %rd1, %rd29;
	ld.global.f64 	%fd207, [%rd30];
	fma.rn.f64 	%fd283, %fd207, %fd207, %fd283;
	add.s32 	%r121, %r121, 1;
	add.s32 	%r120, %r120, 1;
	setp.ne.s32 	%p27, %r120, 0;
	@%p27 bra 	$L__BB0_38;
$L__BB0_39:
	setp.lt.s32 	%p28, %r84, 1;
	sqrt.rn.f64 	%fd28, %fd283;
	@%p28 bra 	$L__BB0_52;
	mul.lo.s32 	%r63, %r84, %r1;
	and.b32  	%r64, %r84, 15;
	setp.lt.u32 	%p29, %r84, 16;
	mov.b32 	%r125, 0;
	@%p29 bra 	$L__BB0_43;
	and.b32  	%r125, %r84, 2147483632;
	neg.s32 	%r123, %r125;
	add.s64 	%rd5, %rd1, 64;
	mov.u32 	%r122, %r63;
$L__BB0_42:
	.pragma "nounroll";
	mul.wide.s32 	%rd31, %r122, 8;
	add.s64 	%rd32, %rd5, %rd31;
	ld.global.f64 	%fd208, [%rd32+-64];
	div.rn.f64 	%fd209, %fd208, %fd28;
	st.global.f64 	[%rd32+-64], %fd209;
	ld.global.f64 	%fd210, [%rd32+-56];
	div.rn.f64 	%fd211, %fd210, %fd28;
	st.global.f64 	[%rd32+-56], %fd211;
	ld.global.f64 	%fd212, [%rd32+-48];
	div.rn.f64 	%fd213, %fd212, %fd28;
	st.global.f64 	[%rd32+-48], %fd213;
	ld.global.f64 	%fd214, [%rd32+-40];
	div.rn.f64 	%fd215, %fd214, %fd28;
	st.global.f64 	[%rd32+-40], %fd215;
	ld.global.f64 	%fd216, [%rd32+-32];
	div.rn.f64 	%fd217, %fd216, %fd28;
	st.global.f64 	[%rd32+-32], %fd217;
	ld.global.f64 	%fd218, [%rd32+-24];
	div.rn.f64 	%fd219, %fd218, %fd28;
	st.global.f64 	[%rd32+-24], %fd219;
	ld.global.f64 	%fd220, [%rd32+-16];
	div.rn.f64 	%fd221, %fd220, %fd28;
	st.global.f64 	[%rd32+-16], %fd221;
	ld.global.f64 	%fd222, [%rd32+-8];
	div.rn.f64 	%fd223, %fd222, %fd28;
	st.global.f64 	[%rd32+-8], %fd223;
	ld.global.f64 	%fd224, [%rd32];
	div.rn.f64 	%fd225, %fd224, %fd28;
	st.global.f64 	[%rd32], %fd225;
	ld.global.f64 	%fd226, [%rd32+8];
	div.rn.f64 	%fd227, %fd226, %fd28;
	st.global.f64 	[%rd32+8], %fd227;
	ld.global.f64 	%fd228, [%rd32+16];
	div.rn.f64 	%fd229, %fd228, %fd28;
	st.global.f64 	[%rd32+16], %fd229;
	ld.global.f64 	%fd230, [%rd32+24];
	div.rn.f64 	%fd231, %fd230, %fd28;
	st.global.f64 	[%rd32+24], %fd231;
	ld.global.f64 	%fd232, [%rd32+32];
	div.rn.f64 	%fd233, %fd232, %fd28;
	st.global.f64 	[%rd32+32], %fd233;
	ld.global.f64 	%fd234, [%rd32+40];
	div.rn.f64 	%fd235, %fd234, %fd28;
	st.global.f64 	[%rd32+40], %fd235;
	ld.global.f64 	%fd236, [%rd32+48];
	div.rn.f64 	%fd237, %fd236, %fd28;
	st.global.f64 	[%rd32+48], %fd237;
	ld.global.f64 	%fd238, [%rd32+56];
	div.rn.f64 	%fd239, %fd238, %fd28;
	st.global.f64 	[%rd32+56], %fd239;
	add.s32 	%r123, %r123, 16;
	add.s32 	%r122, %r122, 16;
	setp.ne.s32 	%p30, %r123, 0;
	@%p30 bra 	$L__BB0_42;
$L__BB0_43:
	setp.eq.s32 	%p31, %r64, 0;
	@%p31 bra 	$L__BB0_52;
	and.b32  	%r72, %r84, 7;
	setp.lt.u32 	%p32, %r64, 8;
	@%p32 bra 	$L__BB0_46;
	add.s32 	%r99, %r125, %r63;
	mul.wide.s32 	%rd33, %r99, 8;
	add.s64 	%rd34, %rd1, %rd33;
	ld.global.f64 	%fd240, [%rd34];
	div.rn.f64 	%fd241, %fd240, %fd28;
	st.global.f64 	[%rd34], %fd241;
	ld.global.f64 	%fd242, [%rd34+8];
	div.rn.f64 	%fd243, %fd242, %fd28;
	st.global.f64 	[%rd34+8], %fd243;
	ld.global.f64 	%fd244, [%rd34+16];
	div.rn.f64 	%fd245, %fd244, %fd28;
	st.global.f64 	[%rd34+16], %fd245;
	ld.global.f64 	%fd246, [%rd34+24];
	div.rn.f64 	%fd247, %fd246, %fd28;
	st.global.f64 	[%rd34+24], %fd247;
	ld.global.f64 	%fd248, [%rd34+32];
	div.rn.f64 	%fd249, %fd248, %fd28;
	st.global.f64 	[%rd34+32], %fd249;
	ld.global.f64 	%fd250, [%rd34+40];
	div.rn.f64 	%fd251, %fd250, %fd28;
	st.global.f64 	[%rd34+40], %fd251;
	ld.global.f64 	%fd252, [%rd34+48];
	div.rn.f64 	%fd253, %fd252, %fd28;
	st.global.f64 	[%rd34+48], %fd253;
	ld.global.f64 	%fd254, [%rd34+56];
	div.rn.f64 	%fd255, %fd254, %fd28;
	st.global.f64 	[%rd34+56], %fd255;
	add.s32 	%r125, %r125, 8;
$L__BB0_46:
	setp.eq.s32 	%p33, %r72, 0;
	@%p33 bra 	$L__BB0_52;
	and.b32  	%r75, %r84, 3;
	setp.lt.u32 	%p34, %r72, 4;
	@%p34 bra 	$L__BB0_49;
	add.s32 	%r100, %r125, %r63;
	mul.wide.s32 	%rd35, %r100, 8;
	add.s64 	%rd36, %rd1, %rd35;
	ld.global.f64 	%fd256, [%rd36];
	div.rn.f64 	%fd257, %fd256, %fd28;
	st.global.f64 	[%rd36], %fd257;
	ld.global.f64 	%fd258, [%rd36+8];
	div.rn.f64 	%fd259, %fd258, %fd28;
	st.global.f64 	[%rd36+8], %fd259;
	ld.global.f64 	%fd260, [%rd36+16];
	div.rn.f64 	%fd261, %fd260, %fd28;
	st.global.f64 	[%rd36+16], %fd261;
	ld.global.f64 	%fd262, [%rd36+24];
	div.rn.f64 	%fd263, %fd262, %fd28;
	st.global.f64 	[%rd36+24], %fd263;
	add.s32 	%r125, %r125, 4;
$L__BB0_49:
	setp.eq.s32 	%p35, %r75, 0;
	@%p35 bra 	$L__BB0_52;
	add.s32 	%r128, %r125, %r63;
	neg.s32 	%r127, %r75;
$L__BB0_51:
	.pragma "nounroll";
	mul.wide.s32 	%rd37, %r128, 8;
	add.s64 	%rd38, %rd1, %rd37;
	ld.global.f64 	%fd264, [%rd38];
	div.rn.f64 	%fd265, %fd264, %fd28;
	st.global.f64 	[%rd38], %fd265;
	add.s32 	%r128, %r128, 1;
	add.s32 	%r127, %r127, 1;
	setp.ne.s32 	%p36, %r127, 0;
	@%p36 bra 	$L__BB0_51;
$L__BB0_52:
	ret;

}
	// .globl	_Z7kernel2xxPd
.visible .entry _Z7kernel2xxPd(
	.param .u64 _Z7kernel2xxPd_param_0,
	.param .u64 _Z7kernel2xxPd_param_1,
	.param .u64 .ptr .align 1 _Z7kernel2xxPd_param_2
)
{
	.reg .pred 	%p<94>;
	.reg .b32 	%r<98>;
	.reg .b64 	%rd<207>;
	.reg .b64 	%fd<157>;
	// demoted variable
	.shared .align 8 .b8 _ZZ7kernel2xxPdE4data[8192];
	ld.param.u64 	%rd55, [_Z7kernel2xxPd_param_1];
	ld.param.u64 	%rd56, [_Z7kernel2xxPd_param_2];
	cvta.to.global.u64 	%rd1, %rd56;
	mov.u32 	%r1, %ctaid.x;
	mov.u32 	%r34, %tid.x;
	cvt.u64.u32 	%rd206, %r34;
	sub.s64 	%rd57, %rd55, %rd206;
	shr.s64 	%rd58, %rd57, 63;
	shr.u64 	%rd59, %rd58, 54;
	add.s64 	%rd60, %rd57, %rd59;
	shr.u64 	%rd61, %rd60, 10;
	cvt.u32.u64 	%r35, %rd61;
	setp.eq.s32 	%p2, %r35, -1;
	@%p2 bra 	$L__BB1_91;
	cvt.u32.u64 	%r37, %rd206;
	min.s64 	%rd3, %rd55, 1024;
	setp.eq.s32 	%p3, %r37, 0;
	mov.b32 	%r88, 1;
	@%p3 bra 	$L__BB1_11;
	setp.lt.u32 	%p4, %r37, 3;
	mov.b32 	%r88, 2;
	@%p4 bra 	$L__BB1_11;
	setp.lt.u32 	%p5, %r37, 7;
	mov.b32 	%r88, 3;
	@%p5 bra 	$L__BB1_11;
	setp.lt.u32 	%p6, %r37, 15;
	mov.b32 	%r88, 4;
	@%p6 bra 	$L__BB1_11;
	setp.lt.u32 	%p7, %r37, 31;
	mov.b32 	%r88, 5;
	@%p7 bra 	$L__BB1_11;
	setp.lt.u32 	%p8, %r37, 63;
	mov.b32 	%r88, 6;
	@%p8 bra 	$L__BB1_11;
	setp.lt.u32 	%p9, %r37, 127;
	mov.b32 	%r88, 7;
	@%p9 bra 	$L__BB1_11;
	setp.lt.u32 	%p10, %r37, 255;
	mov.b32 	%r88, 8;
	@%p10 bra 	$L__BB1_11;
	setp.lt.u32 	%p11, %r37, 511;
	mov.b32 	%r88, 9;
	@%p11 bra 	$L__BB1_11;
	setp.eq.s32 	%p12, %r37, 1023;
	selp.b32 	%r88, 11, 10, %p12;
$L__BB1_11:
	setp.le.s64 	%p13, %rd55, %rd206;
	mov.f64 	%fd146, 0d0000000000000000;
	@%p13 bra 	$L__BB1_23;
	cvt.u64.u32 	%rd62, %r1;
	mul.lo.s64 	%rd4, %rd55, %rd62;
	not.b64 	%rd63, %rd206;
	add.s64 	%rd64, %rd55, %rd63;
	shr.u64 	%rd65, %rd64, 10;
	add.s64 	%rd5, %rd65, 1;
	and.b64  	%rd6, %rd5, 15;
	setp.lt.u64 	%p14, %rd64, 15360;
	mov.f64 	%fd146, 0d0000000000000000;
	mov.u64 	%rd193, %rd206;
	@%p14 bra 	$L__BB1_15;
	and.b64  	%rd191, %rd5, 36028797018963952;
	add.s64 	%rd66, %rd4, %rd206;
	shl.b64 	%rd67, %rd66, 3;
	add.s64 	%rd68, %rd67, %rd1;
	add.s64 	%rd190, %rd68, 65536;
	mov.f64 	%fd146, 0d0000000000000000;
	mov.u64 	%rd193, %rd206;
$L__BB1_14:
	.pragma "nounroll";
	ld.global.f64 	%fd37, [%rd190+-65536];
	add.f64 	%fd38, %fd146, %fd37;
	ld.global.f64 	%fd39, [%rd190+-57344];
	add.f64 	%fd40, %fd38, %fd39;
	ld.global.f64 	%fd41, [%rd190+-49152];
	add.f64 	%fd42, %fd40, %fd41;
	ld.global.f64 	%fd43, [%rd190+-40960];
	add.f64 	%fd44, %fd42, %fd43;
	ld.global.f64 	%fd45, [%rd190+-32768];
	add.f64 	%fd46, %fd44, %fd45;
	ld.global.f64 	%fd47, [%rd190+-24576];
	add.f64 	%fd48, %fd46, %fd47;
	ld.global.f64 	%fd49, [%rd190+-16384];
	add.f64 	%fd50, %fd48, %fd49;
	ld.global.f64 	%fd51, [%rd190+-8192];
	add.f64 	%fd52, %fd50, %fd51;
	ld.global.f64 	%fd53, [%rd190];
	add.f64 	%fd54, %fd52, %fd53;
	ld.global.f64 	%fd55, [%rd190+8192];
	add.f64 	%fd56, %fd54, %fd55;
	ld.global.f64 	%fd57, [%rd190+16384];
	add.f64 	%fd58, %fd56, %fd57;
	ld.global.f64 	%fd59, [%rd190+24576];
	add.f64 	%fd60, %fd58, %fd59;
	ld.global.f64 	%fd61, [%rd190+32768];
	add.f64 	%fd62, %fd60, %fd61;
	ld.global.f64 	%fd63, [%rd190+40960];
	add.f64 	%fd64, %fd62, %fd63;
	ld.global.f64 	%fd65, [%rd190+49152];
	add.f64 	%fd66, %fd64, %fd65;
	ld.global.f64 	%fd67, [%rd190+57344];
	add.f64 	%fd146, %fd66, %fd67;
	add.s64 	%rd193, %rd193, 16384;
	add.s64 	%rd191, %rd191, -16;
	add.s64 	%rd190, %rd190, 131072;
	setp.ne.s64 	%p15, %rd191, 0;
	@%p15 bra 	$L__BB1_14;
$L__BB1_15:
	setp.eq.s64 	%p16, %rd6, 0;
	@%p16 bra 	$L__BB1_23;
	and.b64  	%rd16, %rd5, 7;
	setp.lt.u64 	%p17, %rd6, 8;
	@%p17 bra 	$L__BB1_18;
	add.s64 	%rd69, %rd193, %rd4;
	shl.b64 	%rd70, %rd69, 3;
	add.s64 	%rd71, %rd1, %rd70;
	ld.global.f64 	%fd69, [%rd71];
	add.f64 	%fd70, %fd146, %fd69;
	add.s64 	%rd72, %rd193, 1024;
	and.b64  	%rd73, %rd72, 4294967295;
	add.s64 	%rd74, %rd73, %rd4;
	shl.b64 	%rd75, %rd74, 3;
	add.s64 	%rd76, %rd1, %rd75;
	ld.global.f64 	%fd71, [%rd76];
	add.f64 	%fd72, %fd70, %fd71;
	add.s64 	%rd77, %rd193, 2048;
	and.b64  	%rd78, %rd77, 4294967295;
	add.s64 	%rd79, %rd78, %rd4;
	shl.b64 	%rd80, %rd79, 3;
	add.s64 	%rd81, %rd1, %rd80;
	ld.global.f64 	%fd73, [%rd81];
	add.f64 	%fd74, %fd72, %fd73;
	add.s64 	%rd82, %rd193, 3072;
	and.b64  	%rd83, %rd82, 4294967295;
	add.s64 	%rd84, %rd83, %rd4;
	shl.b64 	%rd85, %rd84, 3;
	add.s64 	%rd86, %rd1, %rd85;
	ld.global.f64 	%fd75, [%rd86];
	add.f64 	%fd76, %fd74, %fd75;
	add.s64 	%rd87, %rd193, 4096;
	and.b64  	%rd88, %rd87, 4294967295;
	add.s64 	%rd89, %rd88, %rd4;
	shl.b64 	%rd90, %rd89, 3;
	add.s64 	%rd91, %rd1, %rd90;
	ld.global.f64 	%fd77, [%rd91];
	add.f64 	%fd78, %fd76, %fd77;
	add.s64 	%rd92, %rd193, 5120;
	and.b64  	%rd93, %rd92, 4294967295;
	add.s64 	%rd94, %rd93, %rd4;
	shl.b64 	%rd95, %rd94, 3;
	add.s64 	%rd96, %rd1, %rd95;
	ld.global.f64 	%fd79, [%rd96];
	add.f64 	%fd80, %fd78, %fd79;
	add.s64 	%rd97, %rd193, 6144;
	and.b64  	%rd98, %rd97, 4294967295;
	add.s64 	%rd99, %rd98, %rd4;
	shl.b64 	%rd100, %rd99, 3;
	add.s64 	%rd101, %rd1, %rd100;
	ld.global.f64 	%fd81, [%rd101];
	add.f64 	%fd82, %fd80, %fd81;
	add.s64 	%rd102, %rd193, 7168;
	and.b64  	%rd103, %rd102, 4294967295;
	add.s64 	%rd104, %rd103, %rd4;
	shl.b64 	%rd105, %rd104, 3;
	add.s64 	%rd106, %rd1, %rd105;
	ld.global.f64 	%fd83, [%rd106];
	add.f64 	%fd146, %fd82, %fd83;
	add.s64 	%rd107, %rd193, 8192;
	and.b64  	%rd193, %rd107, 4294967295;
$L__BB1_18:
	setp.eq.s64 	%p18, %rd16, 0;
	@%p18 bra 	$L__BB1_23;
	and.b64  	%rd196, %rd5, 3;
	setp.lt.u64 	%p19, %rd16, 4;
	@%p19 bra 	$L__BB1_21;
	add.s64 	%rd108, %rd193, %rd4;
	shl.b64 	%rd109, %rd108, 3;
	add.s64 	%rd110, %rd1, %rd109;
	ld.global.f64 	%fd85, [%rd110];
	add.f64 	%fd86, %fd146, %fd85;
	add.s64 	%rd111, %rd193, 1024;
	and.b64  	%rd112, %rd111, 4294967295;
	add.s64 	%rd113, %rd112, %rd4;
	shl.b64 	%rd114, %rd113, 3;
	add.s64 	%rd115, %rd1, %rd114;
	ld.global.f64 	%fd87, [%rd115];
	add.f64 	%fd88, %fd86, %fd87;
	add.s64 	%rd116, %rd193, 2048;
	and.b64  	%rd117, %rd116, 4294967295;
	add.s64 	%rd118, %rd117, %rd4;
	shl.b64 	%rd119, %rd118, 3;
	add.s64 	%rd120, %rd1, %rd119;
	ld.global.f64 	%fd89, [%rd120];
	add.f64 	%fd90, %fd88, %fd89;
	add.s64 	%rd121, %rd193, 3072;
	and.b64  	%rd122, %rd121, 4294967295;
	add.s64 	%rd123, %rd122, %rd4;
	shl.b64 	%rd124, %rd123, 3;
	add.s64 	%rd125, %rd1, %rd124;
	ld.global.f64 	%fd91, [%rd125];
	add.f64 	%fd146, %fd90, %fd91;
	add.s64 	%rd126, %rd193, 4096;
	and.b64  	%rd193, %rd126, 4294967295;
$L__BB1_21:
	setp.eq.s64 	%p20, %rd196, 0;
	@%p20 bra 	$L__BB1_23;
$L__BB1_22:
	.pragma "nounroll";
	add.s64 	%rd127, %rd193, %rd4;
	shl.b64 	%rd128, %rd127, 3;
	add.s64 	%rd129, %rd1, %rd128;
	ld.global.f64 	%fd92, [%rd129];
	add.f64 	%fd146, %fd146, %fd92;
	add.s64 	%rd130, %rd193, 1024;
	and.b64  	%rd193, %rd130, 4294967295;
	add.s64 	%rd196, %rd196, -1;
	setp.ne.s64 	%p21, %rd196, 0;
	@%p21 bra 	$L__BB1_22;
$L__BB1_23:
	shl.b32 	%r57, %r37, 3;
	mov.u32 	%r58, _ZZ7kernel2xxPdE4data;
	add.s32 	%r4, %r58, %r57;
	st.shared.f64 	[%r4], %fd146;
	shl.b32 	%r59, %r37, 1;
	add.s32 	%r5, %r59, 2;
	add.s32 	%r6, %r59, 3;
	cvt.u32.u64 	%r7, %rd3;
	setp.lt.s32 	%p23, %r7, 1;
	mov.b32 	%r89, 0;
	mov.pred 	%p22, 0;
	mov.pred 	%p93, %p22;
	@%p23 bra 	$L__BB1_45;
	setp.eq.s32 	%p25, %r7, 1;
	mov.b32 	%r89, 1;
	@%p25 bra 	$L__BB1_45;
	setp.lt.u32 	%p27, %r7, 4;
	mov.b32 	%r89, 2;
	mov.pred 	%p93, -1;
	@%p27 bra 	$L__BB1_45;
	setp.lt.u32 	%p29, %r7, 8;
	mov.b32 	%r89, 3;
	@%p29 bra 	$L__BB1_45;
	setp.lt.u32 	%p31, %r7, 16;
	mov.b32 	%r89, 4;
	@%p31 bra 	$L__BB1_45;
	setp.lt.u32 	%p33, %r7, 32;
	mov.b32 	%r89, 5;
	@%p33 bra 	$L__BB1_45;
	setp.lt.u32 	%p35, %r7, 64;
	mov.b32 	%r89, 6;
	@%p35 bra 	$L__BB1_45;
	setp.lt.u32 	%p37, %r7, 128;
	mov.b32 	%r89, 7;
	@%p37 bra 	$L__BB1_45;
	setp.lt.u32 	%p39, %r7, 256;
	mov.b32 	%r89, 8;
	@%p39 bra 	$L__BB1_45;
	setp.lt.u32 	%p41, %r7, 512;
	mov.b32 	%r89, 9;
	@%p41 bra 	$L__BB1_45;
	setp.lt.u32 	%p43, %r7, 1024;
	mov.b32 	%r89, 10;
	@%p43 bra 	$L__BB1_45;
	setp.lt.u32 	%p45, %r7, 2048;
	mov.b32 	%r89, 11;
	@%p45 bra 	$L__BB1_45;
	setp.lt.u32 	%p47, %r7, 4096;
	mov.b32 	%r89, 12;
	@%p47 bra 	$L__BB1_45;
	setp.lt.u32 	%p49, %r7, 8192;
	mov.b32 	%r89, 13;
	@%p49 bra 	$L__BB1_45;
	setp.lt.u32 	%p51, %r7, 16384;
	mov.b32 	%r89, 14;
	@%p51 bra 	$L__BB1_45;
	setp.lt.u32 	%p53, %r7, 32768;
	mov.b32 	%r89, 15;
	@%p53 bra 	$L__BB1_45;
	setp.lt.u32 	%p55, %r7, 65536;
	mov.b32 	%r89, 16;
	@%p55 bra 	$L__BB1_45;
	setp.lt.u32 	%p57, %r7, 131072;
	mov.b32 	%r89, 17;
	@%p57 bra 	$L__BB1_45;
	setp.lt.u32 	%p59, %r7, 262144;
	mov.b32 	%r89, 18;
	@%p59 bra 	$L__BB1_45;
	setp.lt.u32 	%p61, %r7, 524288;
	mov.b32 	%r89, 19;
	@%p61 bra 	$L__BB1_45;
	setp.lt.u32 	%p63, %r7, 1048576;
	mov.b32 	%r89, 20;
	@%p63 bra 	$L__BB1_45;
	mov.u64 	%rd131, $str;
	cvta.global.u64 	%rd132, %rd131;
	mov.u64 	%rd133, $str$1;
	cvta.global.u64 	%rd134, %rd133;
	mov.u64 	%rd135, __unnamed_1;
	cvta.global.u64 	%rd136, %rd135;
	{ // callseq 0, 0
	.param .b64 param0;
	st.param.b64 	[param0], %rd132;
	.param .b64 param1;
	st.param.b64 	[param1], %rd134;
	.param .b32 param2;
	st.param.b32 	[param2], 81;
	.param .b64 param3;
	st.param.b64 	[param3], %rd136;
	.param .b64 param4;
	st.param.b64 	[param4], 1;
	call.uni 
	__assertfail, 
	(
	param0, 
	param1, 
	param2, 
	param3, 
	param4
	);
	} // callseq 0
	mov.b32 	%r89, -1;
	mov.pred 	%p93, %p22;
$L__BB1_45:
	add.s32 	%r9, %r4, %r57;
	not.pred 	%p65, %p93;
	@%p65 bra 	$L__BB1_61;
	cvt.u64.u32 	%rd26, %r5;
	cvt.u64.u32 	%rd27, %r6;
	add.s32 	%r91, %r89, -1;
	sub.s32 	%r90, %r89, %r88;
$L__BB1_47:
	bar.sync 	0;
	setp.ne.s32 	%p66, %r90, 1;
	@%p66 bra 	$L__BB1_53;
	setp.lt.s64 	%p67, %rd3, %rd26;
	mov.f64 	%fd147, 0d0000000000000000;
	@%p67 bra 	$L__BB1_50;
	ld.shared.f64 	%fd94, [%r9+8];
	add.f64 	%fd147, %fd94, 0d0000000000000000;
$L__BB1_50:
	setp.lt.s64 	%p68, %rd3, %rd27;
	mov.f64 	%fd148, 0d0000000000000000;
	@%p68 bra 	$L__BB1_52;
	ld.shared.f64 	%fd148, [%r9+16];
$L__BB1_52:
	add.f64 	%fd96, %fd147, %fd148;
	ld.shared.f64 	%fd97, [%r4];
	add.f64 	%fd98, %fd97, %fd96;
	st.shared.f64 	[%r4], %fd98;
$L__BB1_53:
	bar.sync 	0;
	add.s32 	%r16, %r91, -1;
	add.s32 	%r83, %r91, 1;
	add.s32 	%r90, %r90, -1;
	setp.gt.s32 	%p69, %r83, 2;
	mov.u32 	%r91, %r16;
	@%p69 bra 	$L__BB1_47;
	neg.s32 	%r93, %r89;
	neg.s32 	%r92, %r88;
$L__BB1_55:
	bar.sync 	0;
	add.s32 	%r92, %r92, 1;
	setp.ne.s32 	%p70, %r92, 0;
	@%p70 bra 	$L__BB1_60;
	setp.lt.s64 	%p71, %rd3, %rd26;
	@%p71 bra 	$L__BB1_58;
	ld.shared.f64 	%fd99, [%r4];
	st.shared.f64 	[%r9+8], %fd99;
$L__BB1_58:
	setp.lt.s64 	%p72, %rd3, %rd27;
	@%p72 bra 	$L__BB1_60;
	ld.shared.f64 	%fd100, [%r4];
	st.shared.f64 	[%r9+16], %fd100;
$L__BB1_60:
	bar.sync 	0;
	add.s32 	%r93, %r93, 1;
	setp.ne.s32 	%p73, %r93, -1;
	@%p73 bra 	$L__BB1_55;
$L__BB1_61:
	setp.le.s64 	%p74, %rd55, %rd206;
	ld.shared.f64 	%fd102, [%r4];
	cvt.rn.f64.s64 	%fd103, %rd55;
	div.rn.f64 	%fd18, %fd102, %fd103;
	mov.f64 	%fd153, 0d0000000000000000;
	@%p74 bra 	$L__BB1_67;
	cvt.u64.u32 	%rd137, %r1;
	mul.lo.s64 	%rd28, %rd55, %rd137;
	not.b64 	%rd138, %rd206;
	add.s64 	%rd29, %rd55, %rd138;
	and.b64  	%rd139, %rd29, 3072;
	setp.eq.s64 	%p75, %rd139, 3072;
	mov.f64 	%fd153, 0d0000000000000000;
	mov.u64 	%rd201, %rd206;
	@%p75 bra 	$L__BB1_65;
	add.s64 	%rd140, %rd28, %rd206;
	shl.b64 	%rd141, %rd140, 3;
	add.s64 	%rd199, %rd1, %rd141;
	shr.u64 	%rd142, %rd29, 10;
	add.s64 	%rd143, %rd142, 1;
	and.b64  	%rd198, %rd143, 3;
	mov.f64 	%fd153, 0d0000000000000000;
	mov.u64 	%rd201, %rd206;
$L__BB1_64:
	.pragma "nounroll";
	ld.global.f64 	%fd107, [%rd199];
	sub.f64 	%fd108, %fd107, %fd18;
	st.global.f64 	[%rd199], %fd108;
	fma.rn.f64 	%fd153, %fd108, %fd108, %fd153;
	add.s64 	%rd201, %rd201, 1024;
	add.s64 	%rd199, %rd199, 8192;
	add.s64 	%rd198, %rd198, -1;
	setp.ne.s64 	%p76, %rd198, 0;
	@%p76 bra 	$L__BB1_64;
$L__BB1_65:
	setp.lt.u64 	%p77, %rd29, 3072;
	@%p77 bra 	$L__BB1_67;
$L__BB1_66:
	add.s64 	%rd144, %rd201, %rd28;
	shl.b64 	%rd145, %rd144, 3;
	add.s64 	%rd146, %rd1, %rd145;
	ld.global.f64 	%fd109, [%rd146];
	sub.f64 	%fd110, %fd109, %fd18;
	st.global.f64 	[%rd146], %fd110;
	fma.rn.f64 	%fd111, %fd110, %fd110, %fd153;
	add.s64 	%rd147, %rd201, 1024;
	and.b64  	%rd148, %rd147, 4294967295;
	add.s64 	%rd149, %rd148, %rd28;
	shl.b64 	%rd150, %rd149, 3;
	add.s64 	%rd151, %rd1, %rd150;
	ld.global.f64 	%fd112, [%rd151];
	sub.f64 	%fd113, %fd112, %fd18;
	st.global.f64 	[%rd151], %fd113;
	fma.rn.f64 	%fd114, %fd113, %fd113, %fd111;
	add.s64 	%rd152, %rd201, 2048;
	and.b64  	%rd153, %rd152, 4294967295;
	add.s64 	%rd154, %rd153, %rd28;
	shl.b64 	%rd155, %rd154, 3;
	add.s64 	%rd156, %rd1, %rd155;
	ld.global.f64 	%fd115, [%rd156];
	sub.f64 	%fd116, %fd115, %fd18;
	st.global.f64 	[%rd156], %fd116;
	fma.rn.f64 	%fd117, %fd116, %fd116, %fd114;
	add.s64 	%rd157, %rd201, 3072;
	and.b64  	%rd158, %rd157, 4294967295;
	add.s64 	%rd159, %rd158, %rd28;
	shl.b64 	%rd160, %rd159, 3;
	add.s64 	%rd161, %rd1, %rd160;
	ld.global.f64 	%fd118, [%rd161];
	sub.f64 	%fd119, %fd118, %fd18;
	st.global.f64 	[%rd161], %fd119;
	fma.rn.f64 	%fd153, %fd119, %fd119, %fd117;
	add.s64 	%rd162, %rd201, 4096;
	and.b64  	%rd201, %rd162, 4294967295;
	setp.gt.u64 	%p78, %rd55, %rd201;
	@%p78 bra 	$L__BB1_66;
$L__BB1_67:
	st.shared.f64 	[%r4], %fd153;
	@%p65 bra 	$L__BB1_84;
	cvt.u32.u64 	%r84, %rd206;
	shl.b32 	%r85, %r84, 1;
	add.s32 	%r86, %r85, 2;
	cvt.u64.u32 	%rd41, %r86;
	cvt.u64.u32 	%rd42, %r6;
	add.s32 	%r95, %r89, -1;
	sub.s32 	%r94, %r89, %r88;
$L__BB1_69:
	bar.sync 	0;
	setp.ne.s32 	%p80, %r94, 1;
	@%p80 bra 	$L__BB1_75;
	setp.lt.s64 	%p81, %rd3, %rd41;
	mov.f64 	%fd154, 0d0000000000000000;
	@%p81 bra 	$L__BB1_72;
	ld.shared.f64 	%fd121, [%r9+8];
	add.f64 	%fd154, %fd121, 0d0000000000000000;
$L__BB1_72:
	setp.lt.s64 	%p82, %rd3, %rd42;
	mov.f64 	%fd155, 0d0000000000000000;
	@%p82 bra 	$L__BB1_74;
	ld.shared.f64 	%fd155, [%r9+16];
$L__BB1_74:
	add.f64 	%fd123, %fd154, %fd155;
	ld.shared.f64 	%fd124, [%r4];
	add.f64 	%fd125, %fd124, %fd123;
	st.shared.f64 	[%r4], %fd125;
$L__BB1_75:
	bar.sync 	0;
	add.s32 	%r28, %r95, -1;
	add.s32 	%r87, %r95, 1;
	add.s32 	%r94, %r94, -1;
	setp.gt.s32 	%p83, %r87, 2;
	mov.u32 	%r95, %r28;
	@%p83 bra 	$L__BB1_69;
	neg.s32 	%r97, %r89;
	neg.s32 	%r96, %r88;
$L__BB1_77:
	bar.sync 	0;
	add.s32 	%r96, %r96, 1;
	setp.ne.s32 	%p84, %r96, 0;
	@%p84 bra 	$L__BB1_82;
	setp.lt.s64 	%p85, %rd3, %rd41;
	@%p85 bra 	$L__BB1_80;
	ld.shared.f64 	%fd126, [%r4];
	st.shared.f64 	[%r9+8], %fd126;
$L__BB1_80:
	setp.lt.s64 	%p86, %rd3, %rd42;
	@%p86 bra 	$L__BB1_82;
	ld.shared.f64 	%fd127, [%r4];
	st.shared.f64 	[%r9+16], %fd127;
$L__BB1_82:
	bar.sync 	0;
	add.s32 	%r97, %r97, 1;
	setp.ne.s32 	%p87, %r97, -1;
	@%p87 bra 	$L__BB1_77;
	ld.shared.f64 	%fd153, [%r4];
$L__BB1_84:
	setp.le.s64 	%p88, %rd55, %rd206;
	sqrt.rn.f64 	%fd32, %fd153;
	@%p88 bra 	$L__BB1_90;
	cvt.u64.u32 	%rd163, %r1;
	mul.lo.s64 	%rd43, %rd55, %rd163;
	not.b64 	%rd164, %rd206;
	add.s64 	%rd44, %rd55, %rd164;
	shr.u64 	%rd165, %rd44, 10;
	add.s64 	%rd166, %rd165, 1;
	and.b64  	%rd203, %rd166, 3;
	and.b64  	%rd167, %rd44, 3072;
	setp.eq.s64 	%p89, %rd167, 3072;
	@%p89 bra 	$L__BB1_88;
	add.s64 	%rd168, %rd43, %rd206;
	shl.b64 	%rd169, %rd168, 3;
	add.s64 	%rd204, %rd1, %rd169;
	shl.b64 	%rd170, %rd203, 10;
	or.b64  	%rd206, %rd170, %rd206;
$L__BB1_87:
	.pragma "nounroll";
	ld.global.f64 	%fd128, [%rd204];
	div.rn.f64 	%fd129, %fd128, %fd32;
	st.global.f64 	[%rd204], %fd129;
	add.s64 	%rd204, %rd204, 8192;
	add.s64 	%rd203, %rd203, -1;
	setp.ne.s64 	%p90, %rd203, 0;
	@%p90 bra 	$L__BB1_87;
$L__BB1_88:
	setp.lt.u64 	%p91, %rd44, 3072;
	@%p91 bra 	$L__BB1_90;
$L__BB1_89:
	add.s64 	%rd171, %rd206, %rd43;
	shl.b64 	%rd172, %rd171, 3;
	add.s64 	%rd173, %rd1, %rd172;
	ld.global.f64 	%fd130, [%rd173];
	div.rn.f64 	%fd131, %fd130, %fd32;
	st.global.f64 	[%rd173], %fd131;
	add.s64 	%rd174, %rd206, 1024;
	and.b64  	%rd175, %rd174, 4294967295;
	add.s64 	%rd176, %rd175, %rd43;
	shl.b64 	%rd177, %rd176, 3;
	add.s64 	%rd178, %rd1, %rd177;
	ld.global.f64 	%fd132, [%rd178];
	div.rn.f64 	%fd133, %fd132, %fd32;
	st.global.f64 	[%rd178], %fd133;
	add.s64 	%rd179, %rd206, 2048;
	and.b64  	%rd180, %rd179, 4294967295;
	add.s64 	%rd181, %rd180, %rd43;
	shl.b64 	%rd182, %rd181, 3;
	add.s64 	%rd183, %rd1, %rd182;
	ld.global.f64 	%fd134, [%rd183];
	div.rn.f64 	%fd135, %fd134, %fd32;
	st.global.f64 	[%rd183], %fd135;
	add.s64 	%rd184, %rd206, 3072;
	and.b64  	%rd185, %rd184, 4294967295;
	add.s64 	%rd186, %rd185, %rd43;
	shl.b64 	%rd187, %rd186, 3;
	add.s64 	%rd188, %rd1, %rd187;
	ld.global.f64 	%fd136, [%rd188];
	div.rn.f64 	%fd137, %fd136, %fd32;
	st.global.f64 	[%rd188], %fd137;
	add.s64 	%rd189, %rd206, 4096;
	and.b64  	%rd206, %rd189, 4294967295;
	setp.gt.u64 	%p92, %rd55, %rd206;
	@%p92 bra 	$L__BB1_89;
$L__BB1_90:
	{ // callseq 1, 0
	.param .b64 param0;
	st.param.b64 	[param0], 0;
	call.uni 
	free, 
	(
	param0
	);
	} // callseq 1
$L__BB1_91:
	ret;

}


// ===== COMPILED SASS (sm_100) =====

	.target	sm_100

	.elftype	@"ET_EXEC"


//--------------------- .note.nv.tkinfo           --------------------------
	.section	.note.nv.tkinfo,"",@"SHT_NOTE"
	.sectionflags	@"SHF_NOTE_NV_TKINFO"
	.tkinfo
        /*0018*/ 	.word	0x00000002
        /*0030*/ 	.string	""
        /*0030*/ 	.string	"ptxas"
        /*0030*/ 	.string	"Cuda compilation tools, release 13.0, V13.0.88"
        /*0030*/ 	.string	"Build cuda_13.0.r13.0/compiler.36424714_0"
        /*0030*/ 	.string	"-arch sm_100 -m 64 "



//--------------------- .note.nv.cuinfo           --------------------------
	.section	.note.nv.cuinfo,"",@"SHT_NOTE"
	.sectionflags	@"SHF_NOTE_NV_CUINFO"
        /*0018*/ 	.short	0x0002
        /*001a*/ 	.short	0x0064
        /*001c*/ 	.short	0x0082
	.zero		2


//--------------------- .nv.info                  --------------------------
	.section	.nv.info,"",@"SHT_CUDA_INFO"
	.align	4


	//----- nvinfo : EIATTR_REGCOUNT
	.align		4
        /*0000*/ 	.byte	0x04, 0x2f
        /*0002*/ 	.short	(.L_4 - .L_3)
	.align		4
.L_3:
        /*0004*/ 	.word	index@(_Z7kernel1iiPd)
        /*0008*/ 	.word	0x00000020


	//----- nvinfo : EIATTR_FRAME_SIZE
	.align		4
.L_4:
        /*000c*/ 	.byte	0x04, 0x11
        /*000e*/ 	.short	(.L_6 - .L_5)
	.align		4
.L_5:
        /*0010*/ 	.word	index@($__internal_3_$__cuda_sm20_dsqrt_rn_f64_mediumpath_v1)
        /*0014*/ 	.word	0x00000000


	//----- nvinfo : EIATTR_FRAME_SIZE
	.align		4
.L_6:
        /*0018*/ 	.byte	0x04, 0x11
        /*001a*/ 	.short	(.L_8 - .L_7)
	.align		4
.L_7:
        /*001c*/ 	.word	index@($__internal_2_$__cuda_sm20_div_rn_f64_full)
        /*0020*/ 	.word	0x00000000


	//----- nvinfo : EIATTR_FRAME_SIZE
	.align		4
.L_8:
        /*0024*/ 	.byte	0x04, 0x11
        /*0026*/ 	.short	(.L_10 - .L_9)
	.align		4
.L_9:
        /*0028*/ 	.word	index@(_Z7kernel1iiPd)
        /*002c*/ 	.word	0x00000000


	//----- nvinfo : EIATTR_REGCOUNT
	.align		4
.L_10:
        /*0030*/ 	.byte	0x04, 0x2f
        /*0032*/ 	.short	(.L_12 - .L_11)
	.align		4
.L_11:
        /*0034*/ 	.word	index@(_Z7kernel2xxPd)
        /*0038*/ 	.word	0x00000022


	//----- nvinfo : EIATTR_FRAME_SIZE
	.align		4
.L_12:
        /*003c*/ 	.byte	0x04, 0x11
        /*003e*/ 	.short	(.L_14 - .L_13)
	.align		4
.L_13:
        /*0040*/ 	.word	index@($__internal_1_$__cuda_sm20_dsqrt_rn_f64_mediumpath_v1)
        /*0044*/ 	.word	0x00000000


	//----- nvinfo : EIATTR_FRAME_SIZE
	.align		4
.L_14:
        /*0048*/ 	.byte	0x04, 0x11
        /*004a*/ 	.short	(.L_16 - .L_15)
	.align		4
.L_15:
        /*004c*/ 	.word	index@($__internal_0_$__cuda_sm20_div_rn_f64_full)
        /*0050*/ 	.word	0x00000000


	//----- nvinfo : EIATTR_FRAME_SIZE
	.align		4
.L_16:
        /*0054*/ 	.byte	0x04, 0x11
        /*0056*/ 	.short	(.L_18 - .L_17)
	.align		4
.L_17:
        /*0058*/ 	.word	index@(_Z7kernel2xxPd)
        /*005c*/ 	.word	0x00000000


	//----- nvinfo : EIATTR_MIN_STACK_SIZE
	.align		4
.L_18:
        /*0060*/ 	.byte	0x04, 0x12
        /*0062*/ 	.short	(.L_20 - .L_19)
	.align		4
.L_19:
        /*0064*/ 	.word	index@(_Z7kernel2xxPd)
        /*0068*/ 	.word	0x00000000


	//----- nvinfo : EIATTR_MIN_STACK_SIZE
	.align		4
.L_20:
        /*006c*/ 	.byte	0x04, 0x12
        /*006e*/ 	.short	(.L_22 - .L_21)
	.align		4
.L_21:
        /*0070*/ 	.word	index@(_Z7kernel1iiPd)
        /*0074*/ 	.word	0x00000000
.L_22:


//--------------------- .nv.compat                --------------------------
	.section	.nv.compat,"",@"SHT_CUDA_COMPAT_INFO"
	.align	4
        /*0000*/ 	.byte	0x02, 0x09, 0x00, 0x00, 0x02, 0x02, 0x01, 0x00, 0x02, 0x05, 0x05, 0x00, 0x03, 0x07, 0x01, 0x01
        /*0010*/ 	.byte	0x02, 0x03, 0x00, 0x00, 0x02, 0x06, 0x01, 0x00, 0x04, 0x0b, 0x08, 0x00, 0x01, 0x00, 0x00, 0x00
        /*0020*/ 	.byte	0x00, 0x00, 0x00, 0x00


//--------------------- .nv.info._Z7kernel2xxPd   --------------------------
	.section	.nv.info._Z7kernel2xxPd,"",@"SHT_CUDA_INFO"
	.sectionflags	@""
	.align	4


	//----- nvinfo : EIATTR_CUDA_API_VERSION
	.align		4
        /*0000*/ 	.byte	0x04, 0x37
        /*0002*/ 	.short	(.L_24 - .L_23)
.L_23:
        /*0004*/ 	.word	0x00000082


	//----- nvinfo : EIATTR_KPARAM_INFO
	.align		4
.L_24:
        /*0008*/ 	.byte	0x04, 0x17
        /*000a*/ 	.short	(.L_26 - .L_25)
.L_25:
        /*000c*/ 	.word	0x00000000
        /*0010*/ 	.short	0x0002
        /*0012*/ 	.short	0x0010
        /*0014*/ 	.byte	0x00, 0xf5, 0x21, 0x00


	//----- nvinfo : EIATTR_KPARAM_INFO
	.align		4
.L_26:
        /*0018*/ 	.byte	0x04, 0x17
        /*001a*/ 	.short	(.L_28 - .L_27)
.L_27:
        /*001c*/ 	.word	0x00000000
        /*0020*/ 	.short	0x0001
        /*0022*/ 	.short	0x0008
        /*0024*/ 	.byte	0x00, 0xf0, 0x21, 0x00


	//----- nvinfo : EIATTR_KPARAM_INFO
	.align		4
.L_28:
        /*0028*/ 	.byte	0x04, 0x17
        /*002a*/ 	.short	(.L_30 - .L_29)
.L_29:
        /*002c*/ 	.word	0x00000000
        /*0030*/ 	.short	0x0000
        /*0032*/ 	.short	0x0000
        /*0034*/ 	.byte	0x00, 0xf0, 0x21, 0x00


	//----- nvinfo : EIATTR_SPARSE_MMA_MASK
	.align		4
.L_30:
        /*0038*/ 	.byte	0x03, 0x50
        /*003a*/ 	.short	0x0000


	//----- nvinfo : EIATTR_MAXREG_COUNT
	.align		4
        /*003c*/ 	.byte	0x03, 0x1b
        /*003e*/ 	.short	0x00ff


	//----- nvinfo : EIATTR_NUM_BARRIERS
	.align		4
        /*0040*/ 	.byte	0x02, 0x4c
        /*0042*/ 	.byte	0x01
	.zero		1


	//----- nvinfo : EIATTR_EXTERNS
	.align		4
        /*0044*/ 	.byte	0x04, 0x0f
        /*0046*/ 	.short	(.L_32 - .L_31)


	//   ....[0]....
	.align		4
.L_31:
        /*0048*/ 	.word	index@(free)


	//   ....[1]....
	.align		4
        /*004c*/ 	.word	index@(__assertfail)


	//----- nvinfo : EIATTR_MERCURY_ISA_VERSION
	.align		4
.L_32:
        /*0050*/ 	.byte	0x03, 0x5f
        /*0052*/ 	.short	0x0101


	//----- nvinfo : EIATTR_VRC_CTA_INIT_COUNT
	.align		4
        /*0054*/ 	.byte	0x02, 0x4a
	.zero		1
	.zero		1


	//----- nvinfo : EIATTR_SYSCALL_OFFSETS
	.align		4
        /*0058*/ 	.byte	0x04, 0x46
        /*005a*/ 	.short	(.L_34 - .L_33)


	//   ....[0]....
.L_33:
        /*005c*/ 	.word	0x00001620


	//   ....[1]....
        /*0060*/ 	.word	0x000032a0


	//----- nvinfo : EIATTR_EXIT_INSTR_OFFSETS
	.align		4
.L_34:
        /*0064*/ 	.byte	0x04, 0x1c
        /*0066*/ 	.short	(.L_36 - .L_35)


	//   ....[0]....
.L_35:
        /*0068*/ 	.word	0x000000a0


	//   ....[1]....
        /*006c*/ 	.word	0x000032b0


	//----- nvinfo : EIATTR_CRS_STACK_SIZE
	.align		4
.L_36:
        /*0070*/ 	.byte	0x04, 0x1e
        /*0072*/ 	.short	(.L_38 - .L_37)
.L_37:
        /*0074*/ 	.word	0x00000000


	//----- nvinfo : EIATTR_CBANK_PARAM_SIZE
	.align		4
.L_38:
        /*0078*/ 	.byte	0x03, 0x19
        /*007a*/ 	.short	0x0018


	//----- nvinfo : EIATTR_PARAM_CBANK
	.align		4
        /*007c*/ 	.byte	0x04, 0x0a
        /*007e*/ 	.short	(.L_40 - .L_39)
	.align		4
.L_39:
        /*0080*/ 	.word	index@(.nv.constant0._Z7kernel2xxPd)
        /*0084*/ 	.short	0x0380
        /*0086*/ 	.short	0x0018


	//----- nvinfo : EIATTR_SW_WAR
	.align		4
.L_40:
        /*0088*/ 	.byte	0x04, 0x36
        /*008a*/ 	.short	(.L_42 - .L_41)
.L_41:
        /*008c*/ 	.word	0x00000008
.L_42:


//--------------------- .nv.info._Z7kernel1iiPd   --------------------------
	.section	.nv.info._Z7kernel1iiPd,"",@"SHT_CUDA_INFO"
	.sectionflags	@""
	.align	4


	//----- nvinfo : EIATTR_CUDA_API_VERSION
	.align		4
        /*0000*/ 	.byte	0x04, 0x37
        /*0002*/ 	.short	(.L_44 - .L_43)
.L_43:
        /*0004*/ 	.word	0x00000082


	//----- nvinfo : EIATTR_KPARAM_INFO
	.align		4
.L_44:
        /*0008*/ 	.byte	0x04, 0x17
        /*000a*/ 	.short	(.L_46 - .L_45)
.L_45:
        /*000c*/ 	.word	0x00000000
        /*0010*/ 	.short	0x0002
        /*0012*/ 	.short	0x0008
        /*0014*/ 	.byte	0x00, 0xf5, 0x21, 0x00


	//----- nvinfo : EIATTR_KPARAM_INFO
	.align		4
.L_46:
        /*0018*/ 	.byte	0x04, 0x17
        /*001a*/ 	.short	(.L_48 - .L_47)
.L_47:
        /*001c*/ 	.word	0x00000000
        /*0020*/ 	.short	0x0001
        /*0022*/ 	.short	0x0004
        /*0024*/ 	.byte	0x00, 0xf0, 0x11, 0x00


	//----- nvinfo : EIATTR_KPARAM_INFO
	.align		4
.L_48:
        /*0028*/ 	.byte	0x04, 0x17
        /*002a*/ 	.short	(.L_50 - .L_49)
.L_49:
        /*002c*/ 	.word	0x00000000
        /*0030*/ 	.short	0x0000
        /*0032*/ 	.short	0x0000
        /*0034*/ 	.byte	0x00, 0xf0, 0x11, 0x00


	//----- nvinfo : EIATTR_SPARSE_MMA_MASK
	.align		4
.L_50:
        /*0038*/ 	.byte	0x03, 0x50
        /*003a*/ 	.short	0x0000


	//----- nvinfo : EIATTR_MAXREG_COUNT
	.align		4
        /*003c*/ 	.byte	0x03, 0x1b
        /*003e*/ 	.short	0x00ff


	//----- nvinfo : EIATTR_MERCURY_ISA_VERSION
	.align		4
        /*0040*/ 	.byte	0x03, 0x5f
        /*0042*/ 	.short	0x0101


	//----- nvinfo : EIATTR_VRC_CTA_INIT_COUNT
	.align		4
        /*0044*/ 	.byte	0x02, 0x4a
	.zero		1
	.zero		1


	//----- nvinfo : EIATTR_EXIT_INSTR_OFFSETS
	.align		4
        /*0048*/ 	.byte	0x04, 0x1c
        /*004a*/ 	.short	(.L_52 - .L_51)


	//   ....[0]....
.L_51:
        /*004c*/ 	.word	0x00000070


	//   ....[1]....
        /*0050*/ 	.word	0x00001950


	//   ....[2]....
        /*0054*/ 	.word	0x000031a0


	//   ....[3]....
        /*0058*/ 	.word	0x00003dc0


	//   ....[4]....
        /*005c*/ 	.word	0x00004420


	//   ....[5]....
        /*0060*/ 	.word	0x00004630


	//----- nvinfo : EIATTR_CRS_STACK_SIZE
	.align		4
.L_52:
        /*0064*/ 	.byte	0x04, 0x1e
        /*0066*/ 	.short	(.L_54 - .L_53)
.L_53:
        /*0068*/ 	.word	0x00000000


	//----- nvinfo : EIATTR_CBANK_PARAM_SIZE
	.align		4
.L_54:
        /*006c*/ 	.byte	0x03, 0x19
        /*006e*/ 	.short	0x0010


	//----- nvinfo : EIATTR_PARAM_CBANK
	.align		4
        /*0070*/ 	.byte	0x04, 0x0a
        /*0072*/ 	.short	(.L_56 - .L_55)
	.align		4
.L_55:
        /*0074*/ 	.word	index@(.nv.constant0._Z7kernel1iiPd)
        /*0078*/ 	.short	0x0380
        /*007a*/ 	.short	0x0010


	//----- nvinfo : EIATTR_SW_WAR
	.align		4
.L_56:
        /*007c*/ 	.byte	0x04, 0x36
        /*007e*/ 	.short	(.L_58 - .L_57)
.L_57:
        /*0080*/ 	.word	0x00000008
.L_58:


//--------------------- .nv.callgraph             --------------------------
	.section	.nv.callgraph,"",@"SHT_CUDA_CALLGRAPH"
	.align	4
	.sectionentsize	8
	.align		4
        /*0000*/ 	.word	0x00000000
	.align		4
        /*0004*/ 	.word	0xffffffff
	.align		4
        /*0008*/ 	.word	index@(_Z7kernel2xxPd)
	.align		4
        /*000c*/ 	.word	index@(free)
	.align		4
        /*0010*/ 	.word	index@(_Z7kernel2xxPd)
	.align		4
        /*0014*/ 	.word	index@(__assertfail)
	.align		4
        /*0018*/ 	.word	0x00000000
	.align		4
        /*001c*/ 	.word	0xfffffffe
	.align		4
        /*0020*/ 	.word	0x00000000
	.align		4
        /*0024*/ 	.word	0xfffffffd
	.align		4
        /*0028*/ 	.word	0x00000000
	.align		4
        /*002c*/ 	.word	0xfffffffc


//--------------------- .nv.constant4             --------------------------
	.section	.nv.constant4,"a",@progbits
	.align	8
	.align		8
.nv.constant4:
        /*0000*/ 	.dword	free
	.align		8
        /*0008*/ 	.dword	__assertfail
	.align		8
        /*0010*/ 	.dword	__unnamed_1
	.align		8
        /*0018*/ 	.dword	$str
	.align		8
        /*0020*/ 	.dword	$str$1


//--------------------- .text._Z7kernel2xxPd      --------------------------
	.section	.text._Z7kernel2xxPd,"ax",@progbits
	.align	128
        .global         _Z7kernel2xxPd
        .type           _Z7kernel2xxPd,@function
        .size           _Z7kernel2xxPd,(.L_x_161 - _Z7kernel2xxPd)
        .other          _Z7kernel2xxPd,@"STO_CUDA_ENTRY STV_DEFAULT"
_Z7kernel2xxPd:
.text._Z7kernel2xxPd:
[----:B------:R-:W0:Y:S01]  /*0000*/  LDC R1, c[0x0][0x37c] ;  /* 0x0000df00ff017b82 */ /* 0x000e220000000800 */
[----:B------:R-:W1:Y:S07]  /*0010*/  S2R R2, SR_TID.X ;  /* 0x0000000000027919 */ /* 0x000e6e0000002100 */
[----:B------:R-:W1:Y:S02]  /*0020*/  LDC.64 R4, c[0x0][0x388] ;  /* 0x0000e200ff047b82 */ /* 0x000e640000000a00 */
[----:B-1----:R-:W-:-:S04]  /*0030*/  IADD3 R3, P0, PT, -R2, R4, RZ ;  /* 0x0000000402037210 */ /* 0x002fc80007f1e1ff */
[----:B------:R-:W-:-:S04]  /*0040*/  IADD3.X R6, PT, PT, R5, -0x1, RZ, P0, !PT ;  /* 0xffffffff05067810 */ /* 0x000fc800007fe4ff */
[----:B------:R-:W-:-:S04]  /*0050*/  SHF.R.S32.HI R0, RZ, 0x1f, R6 ;  /* 0x0000001fff007819 */ /* 0x000fc80000011406 */
[----:B------:R-:W-:-:S05]  /*0060*/  LEA.HI R0, P0, R0, R3, RZ, 0xa ;  /* 0x0000000300007211 */ /* 0x000fca00078150ff */
[----:B------:R-:W-:-:S05]  /*0070*/  IMAD.X R3, RZ, RZ, R6, P0 ;  /* 0x000000ffff037224 */ /* 0x000fca00000e0606 */
[----:B------:R-:W-:-:S04]  /*0080*/  SHF.R.U64 R0, R0, 0xa, R3 ;  /* 0x0000000a00007819 */ /* 0x000fc80000001203 */
[----:B------:R-:W-:-:S13]  /*0090*/  ISETP.NE.AND P0, PT, R0, -0x1, PT ;  /* 0xffffffff0000780c */ /* 0x000fda0003f05270 */
[----:B0-----:R-:W-:Y:S05]  /*00a0*/  @!P0 EXIT ;  /* 0x000000000000894d */ /* 0x001fea0003800000 */
[----:B------:R-:W-:Y:S01]  /*00b0*/  ISETP.NE.AND P0, PT, R2, RZ, PT ;  /* 0x000000ff0200720c */ /* 0x000fe20003f05270 */
[----:B------:R-:W0:Y:S01]  /*00c0*/  S2UR UR38, SR_CTAID.X ;  /* 0x00000000002679c3 */ /* 0x000e220000002500 */
[----:B------:R-:W1:Y:S01]  /*00d0*/  LDCU.64 UR36, c[0x0][0x358] ;  /* 0x00006b00ff2477ac */ /* 0x000e620008000a00 */
[----:B------:R-:W-:Y:S01]  /*00e0*/  BSSY.RECONVERGENT B0, `(.L_x_0) ;  /* 0x000001e000007945 */ /* 0x000fe20003800200 */
[----:B------:R-:W-:Y:S02]  /*00f0*/  IMAD.MOV.U32 R17, RZ, RZ, RZ ;  /* 0x000000ffff117224 */ /* 0x000fe400078e00ff */
[----:B------:R-:W-:-:S07]  /*0100*/  IMAD.MOV.U32 R16, RZ, RZ, 0x1 ;  /* 0x00000001ff107424 */ /* 0x000fce00078e00ff */
[----:B------:R-:W-:Y:S05]  /*0110*/  @!P0 BRA `(.L_x_1) ;  /* 0x0000000000688947 */ /* 0x000fea0003800000 */
[----:B------:R-:W-:Y:S01]  /*0120*/  ISETP.GE.U32.AND P0, PT, R2, 0x3, PT ;  /* 0x000000030200780c */ /* 0x000fe20003f06070 */
[----:B------:R-:W-:-:S12]  /*0130*/  IMAD.MOV.U32 R16, RZ, RZ, 0x2 ;  /* 0x00000002ff107424 */ /* 0x000fd800078e00ff */
        /* <DEDUP_REMOVED lines=21> */
[----:B------:R-:W-:Y:S01]  /*0290*/  @P0 IMAD.MOV.U32 R0, RZ, RZ, 0xb ;  /* 0x0000000bff000424 */ /* 0x000fe200078e00ff */
[----:B------:R-:W-:-:S04]  /*02a0*/  @P0 ISETP.NE.AND P1, PT, R2, 0x3ff, PT ;  /* 0x000003ff0200080c */ /* 0x000fc80003f25270 */
[----:B------:R-:W-:-:S09]  /*02b0*/  @P0 SEL R16, R0, 0xa, !P1 ;  /* 0x0000000a00100807 */ /* 0x000fd20004800000 */
.L_x_1:
[----:B01----:R-:W-:Y:S05]  /*02c0*/  BSYNC.RECONVERGENT B0 ;  /* 0x0000000000007941 */ /* 0x003fea0003800200 */
.L_x_0:
[----:B------:R-:W-:Y:S01]  /*02d0*/  ISETP.GE.U32.AND P0, PT, R2, R4, PT ;  /* 0x000000040200720c */ /* 0x000fe20003f06070 */
[----:B------:R-:W-:Y:S01]  /*02e0*/  BSSY.RECONVERGENT B0, `(.L_x_2) ;  /* 0x00000db000007945 */ /* 0x000fe20003800200 */
[----:B------:R-:W-:Y:S02]  /*02f0*/  ISETP.LT.U32.AND P1, PT, R4, 0x400, PT ;  /* 0x000004000400780c */ /* 0x000fe40003f21070 */
[----:B------:R-:W-:Y:S02]  /*0300*/  CS2R R8, SRZ ;  /* 0x0000000000087805 */ /* 0x000fe4000001ff00 */
[----:B------:R-:W-:Y:S02]  /*0310*/  ISETP.GE.AND.EX P0, PT, R17, R5, PT, P0 ;  /* 0x000000051100720c */ /* 0x000fe40003f06300 */
[----:B------:R-:W-:-:S04]  /*0320*/  ISETP.LT.AND.EX P1, PT, R5, RZ, PT, P1 ;  /* 0x000000ff0500720c */ /* 0x000fc80003f21310 */
[----:B------:R-:W-:Y:S02]  /*0330*/  SEL R18, R4, 0x400, P1 ;  /* 0x0000040004127807 */ /* 0x000fe40000800000 */
[----:B------:R-:W-:-:S05]  /*0340*/  SEL R19, R5, RZ, P1 ;  /* 0x000000ff05137207 */ /* 0x000fca0000800000 */
[----:B------:R-:W-:Y:S05]  /*0350*/  @P0 BRA `(.L_x_3) ;  /* 0x0000000c004c0947 */ /* 0x000fea0003800000 */
[----:B------:R-:W-:Y:S01]  /*0360*/  LOP3.LUT R3, RZ, R2, RZ, 0x33, !PT ;  /* 0x00000002ff037212 */ /* 0x000fe200078e33ff */
[----:B------:R-:W-:Y:S01]  /*0370*/  BSSY.RECONVERGENT B1, `(.L_x_4) ;  /* 0x0000048000017945 */ /* 0x000fe20003800200 */
[----:B------:R-:W-:Y:S01]  /*0380*/  LOP3.LUT R6, RZ, R17, RZ, 0x33, !PT ;  /* 0x00000011ff067212 */ /* 0x000fe200078e33ff */
[----:B------:R-:W-:Y:S01]  /*0390*/  IMAD.MOV.U32 R11, RZ, RZ, R17 ;  /* 0x000000ffff0b7224 */ /* 0x000fe200078e0011 */
[----:B------:R-:W-:Y:S02]  /*03a0*/  IADD3 R0, P0, PT, R3, R4, RZ ;  /* 0x0000000403007210 */ /* 0x000fe40007f1e0ff */
[----:B------:R-:W-:Y:S02]  /*03b0*/  CS2R R8, SRZ ;  /* 0x0000000000087805 */ /* 0x000fe4000001ff00 */
[----:B------:R-:W-:Y:S01]  /*03c0*/  ISETP.GE.U32.AND P1, PT, R0, 0x3c00, PT ;  /* 0x00003c000000780c */ /* 0x000fe20003f26070 */
[----:B------:R-:W-:-:S05]  /*03d0*/  IMAD.X R7, R6, 0x1, R5, P0 ;  /* 0x0000000106077824 */ /* 0x000fca00000e0605 */
[----:B------:R-:W-:Y:S01]  /*03e0*/  SHF.R.U64 R3, R0, 0xa, R7 ;  /* 0x0000000a00037819 */ /* 0x000fe20000001207 */
[----:B------:R-:W-:Y:S01]  /*03f0*/  IMAD.MOV.U32 R0, RZ, RZ, R2 ;  /* 0x000000ffff007224 */ /* 0x000fe200078e0002 */
[----:B------:R-:W-:Y:S02]  /*0400*/  ISETP.GE.U32.AND.EX P1, PT, R7, RZ, PT, P1 ;  /* 0x000000ff0700720c */ /* 0x000fe40003f26110 */
[----:B------:R-:W-:-:S04]  /*0410*/  IADD3 R3, P2, PT, R3, 0x1, RZ ;  /* 0x0000000103037810 */ /* 0x000fc80007f5e0ff */
[----:B------:R-:W-:Y:S02]  /*0420*/  LOP3.LUT R13, R3, 0xf, RZ, 0xc0, !PT ;  /* 0x0000000f030d7812 */ /* 0x000fe400078ec0ff */
[----:B------:R-:W-:Y:S02]  /*0430*/  LEA.HI.X R10, R7, RZ, RZ, 0x16, P2 ;  /* 0x000000ff070a7211 */ /* 0x000fe400010fb4ff */
[----:B------:R-:W-:-:S04]  /*0440*/  ISETP.NE.U32.AND P0, PT, R13, RZ, PT ;  /* 0x000000ff0d00720c */ /* 0x000fc80003f05070 */
[----:B------:R-:W-:Y:S01]  /*0450*/  ISETP.NE.AND.EX P0, PT, RZ, RZ, PT, P0 ;  /* 0x000000ffff00720c */ /* 0x000fe20003f05300 */
[----:B------:R-:W-:-:S12]  /*0460*/  @!P1 BRA `(.L_x_5) ;  /* 0x0000000000e09947 */ /* 0x000fd80003800000 */
[----:B------:R-:W0:Y:S01]  /*0470*/  LDCU.64 UR4, c[0x0][0x390] ;  /* 0x00007200ff0477ac */ /* 0x000e220008000a00 */
[--C-:B------:R-:W-:Y:S01]  /*0480*/  IMAD.MOV.U32 R6, RZ, RZ, R2.reuse ;  /* 0x000000ffff067224 */ /* 0x100fe200078e0002 */
[----:B------:R-:W-:Y:S01]  /*0490*/  LOP3.LUT R10, R10, 0x7fffff, RZ, 0xc0, !PT ;  /* 0x007fffff0a0a7812 */ /* 0x000fe200078ec0ff */
[----:B------:R-:W-:Y:S01]  /*04a0*/  IMAD.MOV.U32 R7, RZ, RZ, R17 ;  /* 0x000000ffff077224 */ /* 0x000fe200078e0011 */
[----:B------:R-:W-:Y:S01]  /*04b0*/  LOP3.LUT R12, R3, 0xfffffff0, RZ, 0xc0, !PT ;  /* 0xfffffff0030c7812 */ /* 0x000fe200078ec0ff */
[----:B------:R-:W-:Y:S01]  /*04c0*/  IMAD.MOV.U32 R0, RZ, RZ, R2 ;  /* 0x000000ffff007224 */ /* 0x000fe200078e0002 */
[----:B------:R-:W-:Y:S01]  /*04d0*/  CS2R R8, SRZ ;  /* 0x0000000000087805 */ /* 0x000fe2000001ff00 */
[----:B------:R-:W-:-:S04]  /*04e0*/  IMAD.WIDE.U32 R6, R4, UR38, R6 ;  /* 0x0000002604067c25 */ /* 0x000fc8000f8e0006 */
[----:B------:R-:W-:Y:S02]  /*04f0*/  IMAD R7, R5, UR38, R7 ;  /* 0x0000002605077c24 */ /* 0x000fe4000f8e0207 */
[----:B------:R-:W-:Y:S01]  /*0500*/  IMAD.MOV.U32 R11, RZ, RZ, R17 ;  /* 0x000000ffff0b7224 */ /* 0x000fe200078e0011 */
[----:B0-----:R-:W-:-:S04]  /*0510*/  LEA R14, P1, R6, UR4, 0x3 ;  /* 0x00000004060e7c11 */ /* 0x001fc8000f8218ff */
[----:B------:R-:W-:Y:S02]  /*0520*/  IADD3 R14, P2, PT, R14, 0x10000, RZ ;  /* 0x000100000e0e7810 */ /* 0x000fe40007f5e0ff */
[----:B------:R-:W-:-:S05]  /*0530*/  LEA.HI.X R7, R6, UR5, R7, 0x3, P1 ;  /* 0x0000000506077c11 */ /* 0x000fca00088f1c07 */
[----:B------:R-:W-:-:S07]  /*0540*/  IMAD.X R7, RZ, RZ, R7, P2 ;  /* 0x000000ffff077224 */ /* 0x000fce00010e0607 */
.L_x_6:
[----:B------:R-:W-:-:S05]  /*0550*/  IMAD.MOV.U32 R6, RZ, RZ, R14 ;  /* 0x000000ffff067224 */ /* 0x000fca00078e000e */
[----:B------:R-:W2:Y:S04]  /*0560*/  LDG.E.64 R20, desc[UR36][R6.64+-0x10000] ;  /* 0xff00002406147981 */ /* 0x000ea8000c1e1b00 */
[----:B------:R-:W3:Y:S04]  /*0570*/  LDG.E.64 R22, desc[UR36][R6.64+-0xe000] ;  /* 0xff20002406167981 */ /* 0x000ee8000c1e1b00 */
[----:B------:R-:W4:Y:S04]  /*0580*/  LDG.E.64 R24, desc[UR36][R6.64+-0xc000] ;  /* 0xff40002406187981 */ /* 0x000f28000c1e1b00 */
[----:B------:R-:W5:Y:S01]  /*0590*/  LDG.E.64 R14, desc[UR36][R6.64+-0xa000] ;  /* 0xff600024060e7981 */ /* 0x000f62000c1e1b00 */
[----:B--2---:R-:W-:-:S03]  /*05a0*/  DADD R20, R20, R8 ;  /* 0x0000000014147229 */ /* 0x004fc60000000008 */
[----:B------:R-:W2:Y:S05]  /*05b0*/  LDG.E.64 R8, desc[UR36][R6.64+-0x8000] ;  /* 0xff80002406087981 */ /* 0x000eaa000c1e1b00 */
[----:B---3--:R-:W-:Y:S02]  /*05c0*/  DADD R22, R20, R22 ;  /* 0x0000000014167229 */ /* 0x008fe40000000016 */
[----:B------:R-:W3:Y:S06]  /*05d0*/  LDG.E.64 R20, desc[UR36][R6.64+-0x6000] ;  /* 0xffa0002406147981 */ /* 0x000eec000c1e1b00 */
[----:B----4-:R-:W-:-:S02]  /*05e0*/  DADD R24, R22, R24 ;  /* 0x0000000016187229 */ /* 0x010fc40000000018 */
[----:B------:R-:W4:Y:S06]  /*05f0*/  LDG.E.64 R22, desc[UR36][R6.64+-0x4000] ;  /* 0xffc0002406167981 */ /* 0x000f2c000c1e1b00 */
[----:B-----5:R-:W-:Y:S01]  /*0600*/  DADD R24, R24, R14 ;  /* 0x0000000018187229 */ /* 0x020fe2000000000e */
[----:B------:R-:W5:Y:S07]  /*0610*/  LDG.E.64 R14, desc[UR36][R6.64+-0x2000] ;  /* 0xffe00024060e7981 */ /* 0x000f6e000c1e1b00 */
[----:B--2---:R-:W-:Y:S01]  /*0620*/  DADD R24, R24, R8 ;  /* 0x0000000018187229 */ /* 0x004fe20000000008 */
[----:B------:R-:W2:Y:S07]  /*0630*/  LDG.E.64 R8, desc[UR36][R6.64] ;  /* 0x0000002406087981 */ /* 0x000eae000c1e1b00 */
[----:B---3--:R-:W-:Y:S01]  /*0640*/  DADD R24, R24, R20 ;  /* 0x0000000018187229 */ /* 0x008fe20000000014 */
[----:B------:R-:W3:Y:S07]  /*0650*/  LDG.E.64 R20, desc[UR36][R6.64+0x2000] ;  /* 0x0020002406147981 */ /* 0x000eee000c1e1b00 */
[----:B----4-:R-:W-:Y:S01]  /*0660*/  DADD R24, R24, R22 ;  /* 0x0000000018187229 */ /* 0x010fe20000000016 */
[----:B------:R-:W4:Y:S07]  /*0670*/  LDG.E.64 R22, desc[UR36][R6.64+0x4000] ;  /* 0x0040002406167981 */ /* 0x000f2e000c1e1b00 */
[----:B-----5:R-:W-:Y:S01]  /*0680*/  DADD R24, R24, R14 ;  /* 0x0000000018187229 */ /* 0x020fe2000000000e */
[----:B------:R-:W5:Y:S07]  /*0690*/  LDG.E.64 R14, desc[UR36][R6.64+0x6000] ;  /* 0x00600024060e7981 */ /* 0x000f6e000c1e1b00 */
[----:B--2---:R-:W-:Y:S01]  /*06a0*/  DADD R24, R24, R8 ;  /* 0x0000000018187229 */ /* 0x004fe20000000008 */
[----:B------:R-:W2:Y:S07]  /*06b0*/  LDG.E.64 R8, desc[UR36][R6.64+0x8000] ;  /* 0x0080002406087981 */ /* 0x000eae000c1e1b00 */
[----:B---3--:R-:W-:Y:S01]  /*06c0*/  DADD R24, R24, R20 ;  /* 0x0000000018187229 */ /* 0x008fe20000000014 */
[----:B------:R-:W3:Y:S07]  /*06d0*/  LDG.E.64 R20, desc[UR36][R6.64+0xa000] ;  /* 0x00a0002406147981 */ /* 0x000eee000c1e1b00 */
[----:B----4-:R-:W-:-:S02]  /*06e0*/  DADD R22, R24, R22 ;  /* 0x0000000018167229 */ /* 0x010fc40000000016 */
[----:B------:R-:W4:Y:S06]  /*06f0*/  LDG.E.64 R24, desc[UR36][R6.64+0xc000] ;  /* 0x00c0002406187981 */ /* 0x000f2c000c1e1b00 */
[----:B-----5:R-:W-:Y:S02]  /*0700*/  DADD R14, R22, R14 ;  /* 0x00000000160e7229 */ /* 0x020fe4000000000e */
[----:B------:R0:W5:Y:S01]  /*0710*/  LDG.E.64 R22, desc[UR36][R6.64+0xe000] ;  /* 0x00e0002406167981 */ /* 0x000162000c1e1b00 */
[----:B------:R-:W-:Y:S02]  /*0720*/  IADD3 R12, P1, PT, R12, -0x10, RZ ;  /* 0xfffffff00c0c7810 */ /* 0x000fe40007f3e0ff */
[----:B------:R-:W-:-:S02]  /*0730*/  IADD3 R0, P2, PT, R0, 0x4000, RZ ;  /* 0x0000400000007810 */ /* 0x000fc40007f5e0ff */
[----:B------:R-:W-:Y:S02]  /*0740*/  IADD3.X R10, PT, PT, R10, -0x1, RZ, P1, !PT ;  /* 0xffffffff0a0a7810 */ /* 0x000fe40000ffe4ff */
[----:B------:R-:W-:Y:S01]  /*0750*/  ISETP.NE.U32.AND P1, PT, R12, RZ, PT ;  /* 0x000000ff0c00720c */ /* 0x000fe20003f25070 */
[----:B------:R-:W-:-:S03]  /*0760*/  IMAD.X R11, RZ, RZ, R11, P2 ;  /* 0x000000ffff0b7224 */ /* 0x000fc600010e060b */
[----:B------:R-:W-:Y:S01]  /*0770*/  ISETP.NE.AND.EX P1, PT, R10, RZ, PT, P1 ;  /* 0x000000ff0a00720c */ /* 0x000fe20003f25310 */
[----:B--2---:R-:W-:Y:S01]  /*0780*/  DADD R8, R14, R8 ;  /* 0x000000000e087229 */ /* 0x004fe20000000008 */
[----:B------:R-:W-:-:S05]  /*0790*/  IADD3 R14, P3, PT, R6, 0x20000, RZ ;  /* 0x00020000060e7810 */ /* 0x000fca0007f7e0ff */
[----:B0-----:R-:W-:Y:S02]  /*07a0*/  IMAD.X R7, RZ, RZ, R7, P3 ;  /* 0x000000ffff077224 */ /* 0x001fe400018e0607 */
[----:B---3--:R-:W-:-:S08]  /*07b0*/  DADD R8, R8, R20 ;  /* 0x0000000008087229 */ /* 0x008fd00000000014 */
[----:B----4-:R-:W-:-:S08]  /*07c0*/  DADD R8, R8, R24 ;  /* 0x0000000008087229 */ /* 0x010fd00000000018 */
[----:B-----5:R-:W-:Y:S01]  /*07d0*/  DADD R8, R8, R22 ;  /* 0x0000000008087229 */ /* 0x020fe20000000016 */
[----:B------:R-:W-:Y:S10]  /*07e0*/  @P1 BRA `(.L_x_6) ;  /* 0xfffffffc00581947 */ /* 0x000ff4000383ffff */
.L_x_5:
[----:B------:R-:W-:Y:S05]  /*07f0*/  BSYNC.RECONVERGENT B1 ;  /* 0x0000000000017941 */ /* 0x000fea0003800200 */
.L_x_4:
[----:B------:R-:W-:Y:S05]  /*0800*/  @!P0 BRA `(.L_x_3) ;  /* 0x0000000800208947 */ /* 0x000fea0003800000 */
[----:B------:R-:W-:Y:S01]  /*0810*/  ISETP.GE.U32.AND P1, PT, R13, 0x8, PT ;  /* 0x000000080d00780c */ /* 0x000fe20003f26070 */
[----:B------:R-:W-:Y:S01]  /*0820*/  BSSY.RECONVERGENT B1, `(.L_x_7) ;  /* 0x0000049000017945 */ /* 0x000fe20003800200 */
[----:B------:R-:W-:Y:S02]  /*0830*/  LOP3.LUT R7, R3, 0x7, RZ, 0xc0, !PT ;  /* 0x0000000703077812 */ /* 0x000fe400078ec0ff */
[----:B------:R-:W-:Y:S02]  /*0840*/  ISETP.GE.U32.AND.EX P1, PT, RZ, RZ, PT, P1 ;  /* 0x000000ffff00720c */ /* 0x000fe40003f26110 */
[----:B------:R-:W-:-:S04]  /*0850*/  ISETP.NE.U32.AND P0, PT, R7, RZ, PT ;  /* 0x000000ff0700720c */ /* 0x000fc80003f05070 */
[----:B------:R-:W-:-:S07]  /*0860*/  ISETP.NE.AND.EX P0, PT, RZ, RZ, PT, P0 ;  /* 0x000000ffff00720c */ /* 0x000fce0003f05300 */
[----:B------:R-:W-:Y:S06]  /*0870*/  @!P1 BRA `(.L_x_8) ;  /* 0x00000004000c9947 */ /* 0x000fec0003800000 */
[----:B------:R-:W0:Y:S01]  /*0880*/  LDCU.64 UR4, c[0x0][0x390] ;  /* 0x00007200ff0477ac */ /* 0x000e220008000a00 */
[----:B------:R-:W-:Y:S02]  /*0890*/  IMAD.MOV.U32 R10, RZ, RZ, R0 ;  /* 0x000000ffff0a7224 */ /* 0x000fe400078e0000 */
[----:B------:R-:W-:Y:S02]  /*08a0*/  IMAD R6, R5, UR38, RZ ;  /* 0x0000002605067c24 */ /* 0x000fe4000f8e02ff */
[----:B------:R-:W-:-:S04]  /*08b0*/  IMAD.WIDE.U32 R10, R4, UR38, R10 ;  /* 0x00000026040a7c25 */ /* 0x000fc8000f8e000a */
[----:B------:R-:W-:Y:S02]  /*08c0*/  IMAD.IADD R11, R6, 0x1, R11 ;  /* 0x00000001060b7824 */ /* 0x000fe400078e020b */
[----:B------:R-:W-:Y:S02]  /*08d0*/  VIADD R14, R0, 0x400 ;  /* 0x00000400000e7836 */ /* 0x000fe40000000000 */
[----:B------:R-:W-:Y:S02]  /*08e0*/  IMAD.MOV.U32 R15, RZ, RZ, RZ ;  /* 0x000000ffff0f7224 */ /* 0x000fe400078e00ff */
[----:B------:R-:W-:Y:S01]  /*08f0*/  IMAD.WIDE.U32 R14, R4, UR38, R14 ;  /* 0x00000026040e7c25 */ /* 0x000fe2000f8e000e */
[----:B0-----:R-:W-:-:S04]  /*0900*/  LEA R12, P1, R10, UR4, 0x3 ;  /* 0x000000040a0c7c11 */ /* 0x001fc8000f8218ff */
[----:B------:R-:W-:Y:S01]  /*0910*/  LEA.HI.X R13, R10, UR5, R11, 0x3, P1 ;  /* 0x000000050a0d7c11 */ /* 0x000fe200088f1c0b */
[----:B------:R-:W-:Y:S01]  /*0920*/  IMAD.IADD R11, R6, 0x1, R15 ;  /* 0x00000001060b7824 */ /* 0x000fe200078e020f */
[----:B------:R-:W-:-:S04]  /*0930*/  LEA R10, P1, R14, UR4, 0x3 ;  /* 0x000000040e0a7c11 */ /* 0x000fc8000f8218ff */
[----:B------:R-:W2:Y:S01]  /*0940*/  LDG.E.64 R12, desc[UR36][R12.64] ;  /* 0x000000240c0c7981 */ /* 0x000ea2000c1e1b00 */
[----:B------:R-:W-:-:S06]  /*0950*/  LEA.HI.X R11, R14, UR5, R11, 0x3, P1 ;  /* 0x000000050e0b7c11 */ /* 0x000fcc00088f1c0b */
[----:B------:R-:W3:Y:S01]  /*0960*/  LDG.E.64 R10, desc[UR36][R10.64] ;  /* 0x000000240a0a7981 */ /* 0x000ee2000c1e1b00 */
[C---:B------:R-:W-:Y:S02]  /*0970*/  VIADD R20, R0.reuse, 0x800 ;  /* 0x0000080000147836 */ /* 0x040fe40000000000 */
[----:B------:R-:W-:Y:S02]  /*0980*/  IMAD.MOV.U32 R21, RZ, RZ, RZ ;  /* 0x000000ffff157224 */ /* 0x000fe400078e00ff */
[----:B------:R-:W-:Y:S02]  /*0990*/  VIADD R22, R0, 0xc00 ;  /* 0x00000c0000167836 */ /* 0x000fe40000000000 */
[----:B------:R-:W-:-:S04]  /*09a0*/  IMAD.WIDE.U32 R20, R4, UR38, R20 ;  /* 0x0000002604147c25 */ /* 0x000fc8000f8e0014 */
[----:B------:R-:W-:Y:S01]  /*09b0*/  IMAD.MOV.U32 R23, RZ, RZ, RZ ;  /* 0x000000ffff177224 */ /* 0x000fe200078e00ff */
[----:B------:R-:W-:Y:S01]  /*09c0*/  LEA R14, P1, R20, UR4, 0x3 ;  /* 0x00000004140e7c11 */ /* 0x000fe2000f8218ff */
[----:B------:R-:W-:Y:S02]  /*09d0*/  IMAD.IADD R15, R6, 0x1, R21 ;  /* 0x00000001060f7824 */ /* 0x000fe400078e0215 */
[----:B------:R-:W-:-:S03]  /*09e0*/  IMAD.WIDE.U32 R22, R4, UR38, R22 ;  /* 0x0000002604167c25 */ /* 0x000fc6000f8e0016 */
[----:B------:R-:W-:Y:S01]  /*09f0*/  LEA.HI.X R15, R20, UR5, R15, 0x3, P1 ;  /* 0x00000005140f7c11 */ /* 0x000fe200088f1c0f */
[----:B------:R-:W-:Y:S01]  /*0a00*/  VIADD R24, R0, 0x1000 ;  /* 0x0000100000187836 */ /* 0x000fe20000000000 */
[----:B------:R-:W-:Y:S01]  /*0a10*/  IADD3 R21, PT, PT, R6, R23, RZ ;  /* 0x0000001706157210 */ /* 0x000fe20007ffe0ff */
[----:B------:R-:W-:Y:S01]  /*0a20*/  IMAD.MOV.U32 R25, RZ, RZ, RZ ;  /* 0x000000ffff197224 */ /* 0x000fe200078e00ff */
[----:B------:R-:W-:Y:S01]  /*0a30*/  LEA R20, P1, R22, UR4, 0x3 ;  /* 0x0000000416147c11 */ /* 0x000fe2000f8218ff */
[----:B------:R-:W-:Y:S01]  /*0a40*/  IMAD.MOV.U32 R23, RZ, RZ, RZ ;  /* 0x000000ffff177224 */ /* 0x000fe200078e00ff */
[----:B------:R-:W4:Y:S01]  /*0a50*/  LDG.E.64 R14, desc[UR36][R14.64] ;  /* 0x000000240e0e7981 */ /* 0x000f22000c1e1b00 */
[----:B------:R-:W-:Y:S01]  /*0a60*/  IMAD.WIDE.U32 R24, R4, UR38, R24 ;  /* 0x0000002604187c25 */ /* 0x000fe2000f8e0018 */
[----:B------:R-:W-:-:S03]  /*0a70*/  LEA.HI.X R21, R22, UR5, R21, 0x3, P1 ;  /* 0x0000000516157c11 */ /* 0x000fc600088f1c15 */
[----:B------:R-:W-:-:S03]  /*0a80*/  VIADD R22, R0, 0x1400 ;  /* 0x0000140000167836 */ /* 0x000fc60000000000 */
[----:B------:R-:W5:Y:S01]  /*0a90*/  LDG.E.64 R20, desc[UR36][R20.64] ;  /* 0x0000002414147981 */ /* 0x000f62000c1e1b00 */
[----:B------:R-:W-:Y:S01]  /*0aa0*/  IMAD.WIDE.U32 R22, R4, UR38, R22 ;  /* 0x0000002604167c25 */ /* 0x000fe2000f8e0016 */
[----:B--2---:R-:W-:-:S03]  /*0ab0*/  DADD R12, R8, R12 ;  /* 0x00000000080c7229 */ /* 0x004fc6000000000c */
[----:B------:R-:W-:Y:S01]  /*0ac0*/  IMAD.IADD R9, R6, 0x1, R25 ;  /* 0x0000000106097824 */ /* 0x000fe200078e0219 */
[----:B------:R-:W-:Y:S01]  /*0ad0*/  LEA R8, P1, R24, UR4, 0x3 ;  /* 0x0000000418087c11 */ /* 0x000fe2000f8218ff */
[----:B------:R-:W-:-:S03]  /*0ae0*/  IMAD.MOV.U32 R25, RZ, RZ, RZ ;  /* 0x000000ffff197224 */ /* 0x000fc600078e00ff */
[----:B------:R-:W-:Y:S01]  /*0af0*/  LEA.HI.X R9, R24, UR5, R9, 0x3, P1 ;  /* 0x0000000518097c11 */ /* 0x000fe200088f1c09 */
[----:B------:R-:W-:Y:S01]  /*0b00*/  VIADD R24, R0, 0x1800 ;  /* 0x0000180000187836 */ /* 0x000fe20000000000 */
[----:B---3--:R-:W-:Y:S01]  /*0b10*/  DADD R10, R12, R10 ;  /* 0x000000000c0a7229 */ /* 0x008fe2000000000a */
[----:B------:R-:W-:Y:S01]  /*0b20*/  IMAD.IADD R13, R6, 0x1, R23 ;  /* 0x00000001060d7824 */ /* 0x000fe200078e0217 */
[----:B------:R-:W-:Y:S01]  /*0b30*/  LEA R12, P1, R22, UR4, 0x3 ;  /* 0x00000004160c7c11 */ /* 0x000fe2000f8218ff */
[----:B------:R-:W-:Y:S01]  /*0b40*/  IMAD.WIDE.U32 R24, R4, UR38, R24 ;  /* 0x0000002604187c25 */ /* 0x000fe2000f8e0018 */
[----:B------:R-:W2:Y:S02]  /*0b50*/  LDG.E.64 R8, desc[UR36][R8.64] ;  /* 0x0000002408087981 */ /* 0x000ea4000c1e1b00 */
[----:B------:R-:W-:Y:S01]  /*0b60*/  LEA.HI.X R13, R22, UR5, R13, 0x3, P1 ;  /* 0x00000005160d7c11 */ /* 0x000fe200088f1c0d */
[----:B------:R-:W-:Y:S01]  /*0b70*/  IMAD.IADD R23, R6, 0x1, R25 ;  /* 0x0000000106177824 */ /* 0x000fe200078e0219 */
[----:B------:R-:W-:Y:S01]  /*0b80*/  LEA R22, P1, R24, UR4, 0x3 ;  /* 0x0000000418167c11 */ /* 0x000fe2000f8218ff */
[----:B------:R-:W-:-:S03]  /*0b90*/  IMAD.MOV.U32 R25, RZ, RZ, RZ ;  /* 0x000000ffff197224 */ /* 0x000fc600078e00ff */
[----:B------:R-:W-:Y:S01]  /*0ba0*/  LEA.HI.X R23, R24, UR5, R23, 0x3, P1 ;  /* 0x0000000518177c11 */ /* 0x000fe200088f1c17 */
[----:B------:R-:W-:Y:S01]  /*0bb0*/  VIADD R24, R0, 0x1c00 ;  /* 0x00001c0000187836 */ /* 0x000fe20000000000 */
[----:B------:R-:W3:Y:S03]  /*0bc0*/  LDG.E.64 R12, desc[UR36][R12.64] ;  /* 0x000000240c0c7981 */ /* 0x000ee6000c1e1b00 */
[----:B------:R-:W-:Y:S01]  /*0bd0*/  IMAD.WIDE.U32 R24, R4, UR38, R24 ;  /* 0x0000002604187c25 */ /* 0x000fe2000f8e0018 */
[----:B------:R-:W3:Y:S03]  /*0be0*/  LDG.E.64 R22, desc[UR36][R22.64] ;  /* 0x0000002416167981 */ /* 0x000ee6000c1e1b00 */
[----:B------:R-:W-:Y:S01]  /*0bf0*/  IMAD.IADD R25, R6, 0x1, R25 ;  /* 0x0000000106197824 */ /* 0x000fe200078e0219 */
[----:B------:R-:W-:-:S04]  /*0c00*/  LEA R26, P1, R24, UR4, 0x3 ;  /* 0x00000004181a7c11 */ /* 0x000fc8000f8218ff */
[----:B------:R-:W-:-:S05]  /*0c10*/  LEA.HI.X R27, R24, UR5, R25, 0x3, P1 ;  /* 0x00000005181b7c11 */ /* 0x000fca00088f1c19 */
[----:B------:R-:W3:Y:S01]  /*0c20*/  LDG.E.64 R24, desc[UR36][R26.64] ;  /* 0x000000241a187981 */ /* 0x000ee2000c1e1b00 */
[----:B----4-:R-:W-:-:S08]  /*0c30*/  DADD R10, R10, R14 ;  /* 0x000000000a0a7229 */ /* 0x010fd0000000000e */
[----:B-----5:R-:W-:Y:S01]  /*0c40*/  DADD R10, R10, R20 ;  /* 0x000000000a0a7229 */ /* 0x020fe20000000014 */
[----:B------:R-:W-:-:S07]  /*0c50*/  VIADD R0, R0, 0x2000 ;  /* 0x0000200000007836 */ /* 0x000fce0000000000 */
[----:B--2---:R-:W-:-:S08]  /*0c60*/  DADD R8, R10, R8 ;  /* 0x000000000a087229 */ /* 0x004fd00000000008 */
[----:B---3--:R-:W-:-:S08]  /*0c70*/  DADD R8, R8, R12 ;  /* 0x0000000008087229 */ /* 0x008fd0000000000c */
[----:B------:R-:W-:Y:S01]  /*0c80*/  DADD R8, R8, R22 ;  /* 0x0000000008087229 */ /* 0x000fe20000000016 */
[----:B------:R-:W-:-:S07]  /*0c90*/  IMAD.MOV.U32 R11, RZ, RZ, RZ ;  /* 0x000000ffff0b7224 */ /* 0x000fce00078e00ff */
[----:B------:R-:W-:-:S11]  /*0ca0*/  DADD R8, R8, R24 ;  /* 0x0000000008087229 */ /* 0x000fd60000000018 */
.L_x_8:
[----:B------:R-:W-:Y:S05]  /*0cb0*/  BSYNC.RECONVERGENT B1 ;  /* 0x0000000000017941 */ /* 0x000fea0003800200 */
.L_x_7:
[----:B------:R-:W-:Y:S05]  /*0cc0*/  @!P0 BRA `(.L_x_3) ;  /* 0x0000000000f08947 */ /* 0x000fea0003800000 */
[----:B------:R-:W-:Y:S01]  /*0cd0*/  ISETP.GE.U32.AND P0, PT, R7, 0x4, PT ;  /* 0x000000040700780c */ /* 0x000fe20003f06070 */
[----:B------:R-:W-:Y:S01]  /*0ce0*/  IMAD.MOV.U32 R6, RZ, RZ, RZ ;  /* 0x000000ffff067224 */ /* 0x000fe200078e00ff */
[----:B------:R-:W-:Y:S01]  /*0cf0*/  LOP3.LUT R3, R3, 0x3, RZ, 0xc0, !PT ;  /* 0x0000000303037812 */ /* 0x000fe200078ec0ff */
[----:B------:R-:W-:Y:S01]  /*0d00*/  BSSY.RECONVERGENT B1, `(.L_x_9) ;  /* 0x0000028000017945 */ /* 0x000fe20003800200 */
[----:B------:R-:W-:Y:S02]  /*0d10*/  ISETP.GE.U32.AND.EX P0, PT, RZ, RZ, PT, P0 ;  /* 0x000000ffff00720c */ /* 0x000fe40003f06100 */
[----:B------:R-:W-:-:S04]  /*0d20*/  ISETP.NE.U32.AND P1, PT, R3, RZ, PT ;  /* 0x000000ff0300720c */ /* 0x000fc80003f25070 */
[----:B------:R-:W-:-:S07]  /*0d30*/  ISETP.NE.AND.EX P1, PT, R6, RZ, PT, P1 ;  /* 0x000000ff0600720c */ /* 0x000fce0003f25310 */
[----:B------:R-:W-:Y:S06]  /*0d40*/  @!P0 BRA `(.L_x_10) ;  /* 0x00000000008c8947 */ /* 0x000fec0003800000 */
[----:B------:R-:W0:Y:S01]  /*0d50*/  LDCU.64 UR4, c[0x0][0x390] ;  /* 0x00007200ff0477ac */ /* 0x000e220008000a00 */
[----:B------:R-:W-:Y:S02]  /*0d60*/  IMAD.MOV.U32 R10, RZ, RZ, R0 ;  /* 0x000000ffff0a7224 */ /* 0x000fe400078e0000 */
[----:B------:R-:W-:Y:S02]  /*0d70*/  IMAD R7, R5, UR38, RZ ;  /* 0x0000002605077c24 */ /* 0x000fe4000f8e02ff */
[----:B------:R-:W-:-:S04]  /*0d80*/  IMAD.WIDE.U32 R10, R4, UR38, R10 ;  /* 0x00000026040a7c25 */ /* 0x000fc8000f8e000a */
[C---:B------:R-:W-:Y:S02]  /*0d90*/  VIADD R14, R0.reuse, 0x400 ;  /* 0x00000400000e7836 */ /* 0x040fe40000000000 */
[----:B------:R-:W-:Y:S02]  /*0da0*/  IMAD.MOV.U32 R15, RZ, RZ, RZ ;  /* 0x000000ffff0f7224 */ /* 0x000fe400078e00ff */
[----:B------:R-:W-:Y:S02]  /*0db0*/  IMAD.IADD R11, R7, 0x1, R11 ;  /* 0x00000001070b7824 */ /* 0x000fe400078e020b */
[----:B------:R-:W-:Y:S02]  /*0dc0*/  VIADD R20, R0, 0x800 ;  /* 0x0000080000147836 */ /* 0x000fe40000000000 */
[----:B------:R-:W-:Y:S01]  /*0dd0*/  IMAD.WIDE.U32 R14, R4, UR38, R14 ;  /* 0x00000026040e7c25 */ /* 0x000fe2000f8e000e */
[----:B0-----:R-:W-:-:S03]  /*0de0*/  LEA R12, P0, R10, UR4, 0x3 ;  /* 0x000000040a0c7c11 */ /* 0x001fc6000f8018ff */
[----:B------:R-:W-:Y:S01]  /*0df0*/  IMAD.MOV.U32 R21, RZ, RZ, RZ ;  /* 0x000000ffff157224 */ /* 0x000fe200078e00ff */
[----:B------:R-:W-:Y:S01]  /*0e00*/  LEA.HI.X R13, R10, UR5, R11, 0x3, P0 ;  /* 0x000000050a0d7c11 */ /* 0x000fe200080f1c0b */
[C---:B------:R-:W-:Y:S02]  /*0e10*/  IMAD.IADD R15, R7.reuse, 0x1, R15 ;  /* 0x00000001070f7824 */ /* 0x040fe400078e020f */
[----:B------:R-:W-:Y:S01]  /*0e20*/  IMAD.WIDE.U32 R22, R4, UR38, R20 ;  /* 0x0000002604167c25 */ /* 0x000fe2000f8e0014 */
[----:B------:R-:W-:Y:S01]  /*0e30*/  LEA R20, P0, R14, UR4, 0x3 ;  /* 0x000000040e147c11 */ /* 0x000fe2000f8018ff */
[----:B------:R-:W2:Y:S02]  /*0e40*/  LDG.E.64 R10, desc[UR36][R12.64] ;  /* 0x000000240c0a7981 */ /* 0x000ea4000c1e1b00 */
[----:B------:R-:W-:Y:S01]  /*0e50*/  VIADD R24, R0, 0xc00 ;  /* 0x00000c0000187836 */ /* 0x000fe20000000000 */
[----:B------:R-:W-:Y:S01]  /*0e60*/  LEA.HI.X R21, R14, UR5, R15, 0x3, P0 ;  /* 0x000000050e157c11 */ /* 0x000fe200080f1c0f */
[----:B------:R-:W-:Y:S01]  /*0e70*/  IMAD.MOV.U32 R25, RZ, RZ, RZ ;  /* 0x000000ffff197224 */ /* 0x000fe200078e00ff */
[----:B------:R-:W-:Y:S01]  /*0e80*/  LEA R14, P0, R22, UR4, 0x3 ;  /* 0x00000004160e7c11 */ /* 0x000fe2000f8018ff */
[----:B------:R-:W-:-:S02]  /*0e90*/  IMAD.IADD R15, R7, 0x1, R23 ;  /* 0x00000001070f7824 */ /* 0x000fc400078e0217 */
[----:B------:R-:W-:Y:S01]  /*0ea0*/  IMAD.WIDE.U32 R24, R4, UR38, R24 ;  /* 0x0000002604187c25 */ /* 0x000fe2000f8e0018 */
[----:B------:R-:W3:Y:S02]  /*0eb0*/  LDG.E.64 R20, desc[UR36][R20.64] ;  /* 0x0000002414147981 */ /* 0x000ee4000c1e1b00 */
[----:B------:R-:W-:Y:S01]  /*0ec0*/  LEA.HI.X R15, R22, UR5, R15, 0x3, P0 ;  /* 0x00000005160f7c11 */ /* 0x000fe200080f1c0f */
[----:B------:R-:W-:Y:S01]  /*0ed0*/  IMAD.IADD R7, R7, 0x1, R25 ;  /* 0x0000000107077824 */ /* 0x000fe200078e0219 */
[----:B------:R-:W-:-:S04]  /*0ee0*/  LEA R22, P0, R24, UR4, 0x3 ;  /* 0x0000000418167c11 */ /* 0x000fc8000f8018ff */
[----:B------:R-:W4:Y:S01]  /*0ef0*/  LDG.E.64 R14, desc[UR36][R14.64] ;  /* 0x000000240e0e7981 */ /* 0x000f22000c1e1b00 */
[----:B------:R-:W-:-:S06]  /*0f00*/  LEA.HI.X R23, R24, UR5, R7, 0x3, P0 ;  /* 0x0000000518177c11 */ /* 0x000fcc00080f1c07 */
[----:B------:R-:W5:Y:S01]  /*0f10*/  LDG.E.64 R22, desc[UR36][R22.64] ;  /* 0x0000002416167981 */ /* 0x000f62000c1e1b00 */
[----:B------:R-:W-:Y:S01]  /*0f20*/  VIADD R0, R0, 0x1000 ;  /* 0x0000100000007836 */ /* 0x000fe20000000000 */
[----:B--2---:R-:W-:-:S08]  /*0f30*/  DADD R10, R8, R10 ;  /* 0x00000000080a7229 */ /* 0x004fd0000000000a */
[----:B---3--:R-:W-:-:S08]  /*0f40*/  DADD R10, R10, R20 ;  /* 0x000000000a0a7229 */ /* 0x008fd00000000014 */
[----:B----4-:R-:W-:-:S08]  /*0f50*/  DADD R10, R10, R14 ;  /* 0x000000000a0a7229 */ /* 0x010fd0000000000e */
[----:B-----5:R-:W-:Y:S01]  /*0f60*/  DADD R8, R10, R22 ;  /* 0x000000000a087229 */ /* 0x020fe20000000016 */
[----:B------:R-:W-:-:S10]  /*0f70*/  IMAD.MOV.U32 R11, RZ, RZ, RZ ;  /* 0x000000ffff0b7224 */ /* 0x000fd400078e00ff */
.L_x_10:
[----:B------:R-:W-:Y:S05]  /*0f80*/  BSYNC.RECONVERGENT B1 ;  /* 0x0000000000017941 */ /* 0x000fea0003800200 */
.L_x_9:
[----:B------:R-:W-:Y:S05]  /*0f90*/  @!P1 BRA `(.L_x_3) ;  /* 0x00000000003c9947 */ /* 0x000fea0003800000 */
.L_x_11:
[----:B------:R-:W0:Y:S01]  /*0fa0*/  LDCU.64 UR4, c[0x0][0x390] ;  /* 0x00007200ff0477ac */ /* 0x000e220008000a00 */
[----:B------:R-:W-:-:S04]  /*0fb0*/  IMAD.MOV.U32 R10, RZ, RZ, R0 ;  /* 0x000000ffff0a7224 */ /* 0x000fc800078e0000 */
[----:B------:R-:W-:-:S04]  /*0fc0*/  IMAD.WIDE.U32 R10, R4, UR38, R10 ;  /* 0x00000026040a7c25 */ /* 0x000fc8000f8e000a */
[----:B------:R-:W-:Y:S01]  /*0fd0*/  IMAD R7, R5, UR38, R11 ;  /* 0x0000002605077c24 */ /* 0x000fe2000f8e020b */
[----:B0-----:R-:W-:-:S04]  /*0fe0*/  LEA R12, P0, R10, UR4, 0x3 ;  /* 0x000000040a0c7c11 */ /* 0x001fc8000f8018ff */
[----:B------:R-:W-:-:S05]  /*0ff0*/  LEA.HI.X R13, R10, UR5, R7, 0x3, P0 ;  /* 0x000000050a0d7c11 */ /* 0x000fca00080f1c07 */
[----:B------:R-:W2:Y:S01]  /*1000*/  LDG.E.64 R10, desc[UR36][R12.64] ;  /* 0x000000240c0a7981 */ /* 0x000ea2000c1e1b00 */
[----:B------:R-:W-:Y:S01]  /*1010*/  IADD3 R3, P0, PT, R3, -0x1, RZ ;  /* 0xffffffff03037810 */ /* 0x000fe20007f1e0ff */
[----:B------:R-:W-:-:S03]  /*1020*/  VIADD R0, R0, 0x400 ;  /* 0x0000040000007836 */ /* 0x000fc60000000000 */
[----:B------:R-:W-:Y:S02]  /*1030*/  IADD3.X R6, PT, PT, R6, -0x1, RZ, P0, !PT ;  /* 0xffffffff06067810 */ /* 0x000fe400007fe4ff */
[----:B------:R-:W-:-:S04]  /*1040*/  ISETP.NE.U32.AND P0, PT, R3, RZ, PT ;  /* 0x000000ff0300720c */ /* 0x000fc80003f05070 */
[----:B------:R-:W-:Y:S01]  /*1050*/  ISETP.NE.AND.EX P0, PT, R6, RZ, PT, P0 ;  /* 0x000000ff0600720c */ /* 0x000fe20003f05300 */
[----:B--2---:R-:W-:Y:S01]  /*1060*/  DADD R8, R10, R8 ;  /* 0x000000000a087229 */ /* 0x004fe20000000008 */
[----:B------:R-:W-:-:S11]  /*1070*/  IMAD.MOV.U32 R11, RZ, RZ, RZ ;  /* 0x000000ffff0b7224 */ /* 0x000fd600078e00ff */
[----:B------:R-:W-:Y:S05]  /*1080*/  @P0 BRA `(.L_x_11) ;  /* 0xfffffffc00c40947 */ /* 0x000fea000383ffff */
.L_x_3:
[----:B------:R-:W-:Y:S05]  /*1090*/  BSYNC.RECONVERGENT B0 ;  /* 0x0000000000007941 */ /* 0x000fea0003800200 */
.L_x_2:
[----:B------:R-:W0:Y:S01]  /*10a0*/  S2UR UR5, SR_CgaCtaId ;  /* 0x00000000000579c3 */ /* 0x000e220000008800 */
[----:B------:R-:W-:Y:S01]  /*10b0*/  UMOV UR4, 0x400 ;  /* 0x0000040000047882 */ /* 0x000fe20000000000 */
[----:B------:R-:W-:Y:S01]  /*10c0*/  ISETP.GE.AND P1, PT, R18, 0x1, PT ;  /* 0x000000011200780c */ /* 0x000fe20003f26270 */
[----:B------:R-:W-:Y:S02]  /*10d0*/  IMAD.SHL.U32 R25, R2, 0x2, RZ ;  /* 0x0000000202197824 */ /* 0x000fe400078e00ff */
[----:B------:R-:W-:Y:S01]  /*10e0*/  HFMA2 R29, -RZ, RZ, 0, 0 ;  /* 0x00000000ff1d7431 */ /* 0x000fe200000001ff */
[----:B------:R-:W-:Y:S01]  /*10f0*/  PLOP3.LUT P0, PT, PT, PT, PT, 0x8, 0x80 ;  /* 0x000000000080781c */ /* 0x000fe20003f0e170 */
[C---:B------:R-:W-:Y:S02]  /*1100*/  VIADD R27, R25.reuse, 0x2 ;  /* 0x00000002191b7836 */ /* 0x040fe40000000000 */
[----:B------:R-:W-:Y:S01]  /*1110*/  VIADD R25, R25, 0x3 ;  /* 0x0000000319197836 */ /* 0x000fe20000000000 */
[----:B0-----:R-:W-:-:S06]  /*1120*/  ULEA UR4, UR5, UR4, 0x18 ;  /* 0x0000000405047291 */ /* 0x001fcc000f8ec0ff */
[----:B------:R-:W-:-:S05]  /*1130*/  LEA R23, R2, UR4, 0x3 ;  /* 0x0000000402177c11 */ /* 0x000fca000f8e18ff */
[----:B------:R0:W-:Y:S01]  /*1140*/  STS.64 [R23], R8 ;  /* 0x0000000817007388 */ /* 0x0001e20000000a00 */
[----:B------:R-:W-:Y:S05]  /*1150*/  @!P1 BRA `(.L_x_12) ;  /* 0x00000004003c9947 */ /* 0x000fea0003800000 */
[----:B------:R-:W-:Y:S01]  /*1160*/  ISETP.NE.AND P1, PT, R18, 0x1, PT ;  /* 0x000000011200780c */ /* 0x000fe20003f25270 */
[----:B------:R-:W-:-:S12]  /*1170*/  IMAD.MOV.U32 R29, RZ, RZ, 0x1 ;  /* 0x00000001ff1d7424 */ /* 0x000fd800078e00ff */
[----:B------:R-:W-:Y:S05]  /*1180*/  @!P1 BRA `(.L_x_12) ;  /* 0x0000000400309947 */ /* 0x000fea0003800000 */
[----:B------:R-:W-:Y:S01]  /*1190*/  ISETP.GE.U32.AND P1, PT, R18, 0x4, PT ;  /* 0x000000041200780c */ /* 0x000fe20003f26070 */
[----:B------:R-:W-:Y:S01]  /*11a0*/  IMAD.MOV.U32 R29, RZ, RZ, 0x2 ;  /* 0x00000002ff1d7424 */ /* 0x000fe200078e00ff */
[----:B------:R-:W-:-:S11]  /*11b0*/  PLOP3.LUT P0, PT, PT, PT, PT, 0x80, 0x8 ;  /* 0x000000000008781c */ /* 0x000fd60003f0f070 */
        /* <DEDUP_REMOVED lines=55> */
[----:B------:R-:W-:Y:S01]  /*1530*/  MOV R0, 0x8 ;  /* 0x0000000800007802 */ /* 0x000fe20000000f00 */
[----:B------:R-:W1:Y:S01]  /*1540*/  LDCU.64 UR4, c[0x4][0x18] ;  /* 0x01000300ff0477ac */ /* 0x000e620008000a00 */
[----:B------:R-:W-:Y:S02]  /*1550*/  HFMA2 R13, -RZ, RZ, 0, 0 ;  /* 0x00000000ff0d7431 */ /* 0x000fe400000001ff */
[----:B0-----:R-:W-:Y:S01]  /*1560*/  IMAD.MOV.U32 R8, RZ, RZ, 0x51 ;  /* 0x00000051ff087424 */ /* 0x001fe200078e00ff */
[----:B------:R0:W2:Y:S01]  /*1570*/  LDC.64 R14, c[0x4][R0] ;  /* 0x01000000000e7b82 */ /* 0x0000a20000000a00 */
[----:B------:R-:W3:Y:S01]  /*1580*/  LDCU.64 UR6, c[0x4][0x20] ;  /* 0x01000400ff0677ac */ /* 0x000ee20008000a00 */
[----:B------:R-:W-:Y:S01]  /*1590*/  IMAD.MOV.U32 R12, RZ, RZ, 0x1 ;  /* 0x00000001ff0c7424 */ /* 0x000fe200078e00ff */
[----:B------:R-:W4:Y:S01]  /*15a0*/  LDCU.64 UR8, c[0x4][0x10] ;  /* 0x01000200ff0877ac */ /* 0x000f220008000a00 */
[----:B-1----:R-:W-:Y:S02]  /*15b0*/  IMAD.U32 R4, RZ, RZ, UR4 ;  /* 0x00000004ff047e24 */ /* 0x002fe4000f8e00ff */
[----:B------:R-:W-:-:S02]  /*15c0*/  IMAD.U32 R5, RZ, RZ, UR5 ;  /* 0x00000005ff057e24 */ /* 0x000fc4000f8e00ff */
[----:B---3--:R-:W-:Y:S02]  /*15d0*/  IMAD.U32 R6, RZ, RZ, UR6 ;  /* 0x00000006ff067e24 */ /* 0x008fe4000f8e00ff */
[----:B------:R-:W-:Y:S02]  /*15e0*/  IMAD.U32 R7, RZ, RZ, UR7 ;  /* 0x00000007ff077e24 */ /* 0x000fe4000f8e00ff */
[----:B----4-:R-:W-:Y:S02]  /*15f0*/  IMAD.U32 R10, RZ, RZ, UR8 ;  /* 0x00000008ff0a7e24 */ /* 0x010fe4000f8e00ff */
[----:B0-----:R-:W-:-:S07]  /*1600*/  IMAD.U32 R11, RZ, RZ, UR9 ;  /* 0x00000009ff0b7e24 */ /* 0x001fce000f8e00ff */
[----:B------:R-:W-:-:S07]  /*1610*/  LEPC R20, `(.L_x_13) ;  /* 0x000000001014794e */ /* 0x000fce0000000000 */
[----:B--2---:R-:W-:Y:S05]  /*1620*/  CALL.ABS.NOINC R14 ;  /* 0x000000000e007343 */ /* 0x004fea0003c00000 */
.L_x_13:
[----:B------:R-:W-:Y:S01]  /*1630*/  PLOP3.LUT P0, PT, PT, PT, PT, 0x8, 0x80 ;  /* 0x000000000080781c */ /* 0x000fe20003f0e170 */
[----:B------:R-:W-:-:S12]  /*1640*/  IMAD.MOV.U32 R29, RZ, RZ, -0x1 ;  /* 0xffffffffff1d7424 */ /* 0x000fd800078e00ff */
.L_x_12:
[----:B------:R-:W-:Y:S01]  /*1650*/  IMAD R22, R2, 0x8, R23 ;  /* 0x0000000802167824 */ /* 0x000fe200078e0217 */
[----:B------:R-:W-:Y:S06]  /*1660*/  @!P0 BRA `(.L_x_14) ;  /* 0x0000000000bc8947 */ /* 0x000fec0003800000 */
[C---:B------:R-:W-:Y:S02]  /*1670*/  VIADD R0, R29.reuse, 0xffffffff ;  /* 0xffffffff1d007836 */ /* 0x040fe40000000000 */
[----:B------:R-:W-:-:S07]  /*1680*/  IMAD.IADD R3, R29, 0x1, -R16 ;  /* 0x000000011d037824 */ /* 0x000fce00078e0a10 */
.L_x_17:
[----:B------:R-:W-:Y:S01]  /*1690*/  ISETP.NE.AND P1, PT, R3, 0x1, PT ;  /* 0x000000010300780c */ /* 0x000fe20003f25270 */
[----:B------:R-:W-:Y:S05]  /*16a0*/  WARPSYNC.ALL ;  /* 0x0000000000007948 */ /* 0x000fea0003800000 */
[----:B------:R-:W-:Y:S06]  /*16b0*/  BAR.SYNC.DEFER_BLOCKING 0x0 ;  /* 0x0000000000007b1d */ /* 0x000fec0000010000 */
[----:B------:R-:W-:Y:S04]  /*16c0*/  BSSY.RECONVERGENT B0, `(.L_x_15) ;  /* 0x000000f000007945 */ /* 0x000fe80003800200 */
[----:B------:R-:W-:Y:S05]  /*16d0*/  @P1 BRA `(.L_x_16) ;  /* 0x0000000000341947 */ /* 0x000fea0003800000 */
[C---:B------:R-:W-:Y:S02]  /*16e0*/  ISETP.GE.U32.AND P1, PT, R18.reuse, R27, PT ;  /* 0x0000001b1200720c */ /* 0x040fe40003f26070 */
[----:B------:R-:W-:Y:S02]  /*16f0*/  CS2R R6, SRZ ;  /* 0x0000000000067805 */ /* 0x000fe4000001ff00 */
[----:B------:R-:W-:Y:S01]  /*1700*/  ISETP.GE.U32.AND P2, PT, R18, R25, PT ;  /* 0x000000191200720c */ /* 0x000fe20003f46070 */
[----:B0-----:R-:W-:Y:S01]  /*1710*/  LDS.64 R8, [R23] ;  /* 0x0000000017087984 */ /* 0x001fe20000000a00 */
[C---:B------:R-:W-:Y:S02]  /*1720*/  ISETP.GE.AND.EX P1, PT, R19.reuse, RZ, PT, P1 ;  /* 0x000000ff1300720c */ /* 0x040fe40003f26310 */
[----:B------:R-:W-:Y:S02]  /*1730*/  CS2R R4, SRZ ;  /* 0x0000000000047805 */ /* 0x000fe4000001ff00 */
[----:B------:R-:W-:-:S09]  /*1740*/  ISETP.GE.AND.EX P2, PT, R19, RZ, PT, P2 ;  /* 0x000000ff1300720c */ /* 0x000fd20003f46320 */
[----:B------:R-:W0:Y:S04]  /*1750*/  @P1 LDS.64 R10, [R22+0x8] ;  /* 0x00000800160a1984 */ /* 0x000e280000000a00 */
[----:B------:R-:W1:Y:S01]  /*1760*/  @P2 LDS.64 R6, [R22+0x10] ;  /* 0x0000100016062984 */ /* 0x000e620000000a00 */
[----:B0-----:R-:W-:-:S08]  /*1770*/  @P1 DADD R4, RZ, R10 ;  /* 0x00000000ff041229 */ /* 0x001fd0000000000a */
[----:B-1----:R-:W-:-:S08]  /*1780*/  DADD R4, R6, R4 ;  /* 0x0000000006047229 */ /* 0x002fd00000000004 */
[----:B------:R-:W-:-:S07]  /*1790*/  DADD R4, R4, R8 ;  /* 0x0000000004047229 */ /* 0x000fce0000000008 */
[----:B------:R1:W-:Y:S04]  /*17a0*/  STS.64 [R23], R4 ;  /* 0x0000000417007388 */ /* 0x0003e80000000a00 */
.L_x_16:
[----:B------:R-:W-:Y:S05]  /*17b0*/  BSYNC.RECONVERGENT B0 ;  /* 0x0000000000007941 */ /* 0x000fea0003800200 */
.L_x_15:
[C---:B-1----:R-:W-:Y:S01]  /*17c0*/  VIADD R4, R0.reuse, 0x1 ;  /* 0x0000000100047836 */ /* 0x042fe20000000000 */
[----:B------:R-:W-:Y:S01]  /*17d0*/  BAR.SYNC.DEFER_BLOCKING 0x0 ;  /* 0x0000000000007b1d */ /* 0x000fe20000010000 */
[----:B------:R-:W-:Y:S02]  /*17e0*/  VIADD R0, R0, 0xffffffff ;  /* 0xffffffff00007836 */ /* 0x000fe40000000000 */
[----:B------:R-:W-:Y:S01]  /*17f0*/  VIADD R3, R3, 0xffffffff ;  /* 0xffffffff03037836 */ /* 0x000fe20000000000 */
[----:B------:R-:W-:-:S13]  /*1800*/  ISETP.GT.AND P1, PT, R4, 0x2, PT ;  /* 0x000000020400780c */ /* 0x000fda0003f24270 */
[----:B------:R-:W-:Y:S05]  /*1810*/  @P1 BRA `(.L_x_17) ;  /* 0xfffffffc009c1947 */ /* 0x000fea000383ffff */
[----:B------:R-:W-:Y:S02]  /*1820*/  IMAD.MOV R0, RZ, RZ, -R29 ;  /* 0x000000ffff007224 */ /* 0x000fe400078e0a1d */
[----:B------:R-:W-:-:S07]  /*1830*/  IMAD.MOV R3, RZ, RZ, -R16 ;  /* 0x000000ffff037224 */ /* 0x000fce00078e0a10 */
.L_x_20:
[----:B------:R-:W-:Y:S01]  /*1840*/  VIADD R3, R3, 0x1 ;  /* 0x0000000103037836 */ /* 0x000fe20000000000 */
[----:B------:R-:W-:Y:S04]  /*1850*/  BAR.SYNC.DEFER_BLOCKING 0x0 ;  /* 0x0000000000007b1d */ /* 0x000fe80000010000 */
[----:B------:R-:W-:Y:S02]  /*1860*/  ISETP.NE.AND P1, PT, R3, RZ, PT ;  /* 0x000000ff0300720c */ /* 0x000fe40003f25270 */
[----:B------:R-:W-:Y:S11]  /*1870*/  BSSY.RECONVERGENT B0, `(.L_x_18) ;  /* 0x000000a000007945 */ /* 0x000ff60003800200 */
[----:B-1----:R-:W-:Y:S05]  /*1880*/  @P1 BRA `(.L_x_19) ;  /* 0x0000000000201947 */ /* 0x002fea0003800000 */
[C---:B------:R-:W-:Y:S02]  /*1890*/  ISETP.GE.U32.AND P1, PT, R18.reuse, R27, PT ;  /* 0x0000001b1200720c */ /* 0x040fe40003f26070 */
[----:B------:R-:W-:Y:S02]  /*18a0*/  ISETP.GE.U32.AND P2, PT, R18, R25, PT ;  /* 0x000000191200720c */ /* 0x000fe40003f46070 */
[C---:B------:R-:W-:Y:S02]  /*18b0*/  ISETP.GE.AND.EX P1, PT, R19.reuse, RZ, PT, P1 ;  /* 0x000000ff1300720c */ /* 0x040fe40003f26310 */
[----:B------:R-:W-:-:S11]  /*18c0*/  ISETP.GE.AND.EX P2, PT, R19, RZ, PT, P2 ;  /* 0x000000ff1300720c */ /* 0x000fd60003f46320 */
[----:B------:R-:W1:Y:S04]  /*18d0*/  @P1 LDS.64 R4, [R23] ;  /* 0x0000000017041984 */ /* 0x000e680000000a00 */
[----:B-1----:R-:W-:Y:S04]  /*18e0*/  @P1 STS.64 [R22+0x8], R4 ;  /* 0x0000080416001388 */ /* 0x002fe80000000a00 */
[----:B------:R-:W1:Y:S04]  /*18f0*/  @P2 LDS.64 R6, [R23] ;  /* 0x0000000017062984 */ /* 0x000e680000000a00 */
[----:B-1----:R1:W-:Y:S02]  /*1900*/  @P2 STS.64 [R22+0x10], R6 ;  /* 0x0000100616002388 */ /* 0x0023e40000000a00 */
.L_x_19:
[----:B------:R-:W-:Y:S05]  /*1910*/  BSYNC.RECONVERGENT B0 ;  /* 0x0000000000007941 */ /* 0x000fea0003800200 */
.L_x_18:
[----:B------:R-:W-:Y:S01]  /*1920*/  VIADD R0, R0, 0x1 ;  /* 0x0000000100007836 */ /* 0x000fe20000000000 */
[----:B------:R-:W-:Y:S04]  /*1930*/  BAR.SYNC.DEFER_BLOCKING 0x0 ;  /* 0x0000000000007b1d */ /* 0x000fe80000010000 */
[----:B------:R-:W-:-:S13]  /*1940*/  ISETP.NE.AND P1, PT, R0, -0x1, PT ;  /* 0xffffffff0000780c */ /* 0x000fda0003f25270 */
[----:B------:R-:W-:Y:S05]  /*1950*/  @P1 BRA `(.L_x_20) ;  /* 0xfffffffc00b81947 */ /* 0x000fea000383ffff */
.L_x_14:
[----:B------:R-:W1:Y:S01]  /*1960*/  LDCU.64 UR4, c[0x0][0x388] ;  /* 0x00007100ff0477ac */ /* 0x000e620008000a00 */
[----:B------:R-:W-:Y:S01]  /*1970*/  IMAD.MOV.U32 R4, RZ, RZ, 0x1 ;  /* 0x00000001ff047424 */ /* 0x000fe200078e00ff */
[----:B------:R-:W2:Y:S01]  /*1980*/  LDS.64 R12, [R23] ;  /* 0x00000000170c7984 */ /* 0x000ea20000000a00 */
[----:B------:R-:W-:Y:S01]  /*1990*/  BSSY.RECONVERGENT B0, `(.L_x_21) ;  /* 0x000001a000007945 */ /* 0x000fe20003800200 */
[----:B-1----:R-:W1:Y:S01]  /*19a0*/  I2F.F64.S64 R6, UR4 ;  /* 0x0000000400067d12 */ /* 0x002e620008301c00 */
[----:B------:R-:W3:Y:S07]  /*19b0*/  LDCU.64 UR4, c[0x0][0x388] ;  /* 0x00007100ff0477ac */ /* 0x000eee0008000a00 */
[----:B-1----:R-:W0:Y:S01]  /*19c0*/  MUFU.RCP64H R5, R7 ;  /* 0x0000000700057308 */ /* 0x002e220000001800 */
[----:B---3--:R-:W-:-:S04]  /*19d0*/  ISETP.GE.U32.AND P1, PT, R2, UR4, PT ;  /* 0x0000000402007c0c */ /* 0x008fc8000bf26070 */
[----:B------:R-:W-:Y:S02]  /*19e0*/  ISETP.GE.AND.EX P1, PT, R17, UR5, PT, P1 ;  /* 0x0000000511007c0c */ /* 0x000fe4000bf26310 */
[----:B--2---:R-:W-:Y:S01]  /*19f0*/  FSETP.GEU.AND P3, PT, |R13|, 6.5827683646048100446e-37, PT ;  /* 0x036000000d00780b */ /* 0x004fe20003f6e200 */
[----:B0-----:R-:W-:-:S08]  /*1a00*/  DFMA R8, -R6, R4, 1 ;  /* 0x3ff000000608742b */ /* 0x001fd00000000104 */
[----:B------:R-:W-:-:S08]  /*1a10*/  DFMA R8, R8, R8, R8 ;  /* 0x000000080808722b */ /* 0x000fd00000000008 */
[----:B------:R-:W-:-:S08]  /*1a20*/  DFMA R8, R4, R8, R4 ;  /* 0x000000080408722b */ /* 0x000fd00000000004 */
[----:B------:R-:W-:-:S08]  /*1a30*/  DFMA R4, -R6, R8, 1 ;  /* 0x3ff000000604742b */ /* 0x000fd00000000108 */
[----:B------:R-:W-:-:S08]  /*1a40*/  DFMA R4, R8, R4, R8 ;  /* 0x000000040804722b */ /* 0x000fd00000000008 */
[----:B------:R-:W-:-:S08]  /*1a50*/  DMUL R8, R12, R4 ;  /* 0x000000040c087228 */ /* 0x000fd00000000000 */
[----:B------:R-:W-:-:S08]  /*1a60*/  DFMA R10, -R6, R8, R12 ;  /* 0x00000008060a722b */ /* 0x000fd0000000010c */
[----:B------:R-:W-:-:S10]  /*1a70*/  DFMA R4, R4, R10, R8 ;  /* 0x0000000a0404722b */ /* 0x000fd40000000008 */
[----:B------:R-:W-:-:S05]  /*1a80*/  FFMA R0, RZ, R7, R5 ;  /* 0x00000007ff007223 */ /* 0x000fca0000000005 */
[----:B------:R-:W-:-:S13]  /*1a90*/  FSETP.GT.AND P2, PT, |R0|, 1.469367938527859385e-39, PT ;  /* 0x001000000000780b */ /* 0x000fda0003f44200 */
[----:B------:R-:W-:Y:S05]  /*1aa0*/  @P2 BRA P3, `(.L_x_22) ;  /* 0x0000000000202947 */ /* 0x000fea0001800000 */
[----:B------:R-:W-:Y:S01]  /*1ab0*/  IMAD.MOV.U32 R4, RZ, RZ, R12 ;  /* 0x000000ffff047224 */ /* 0x000fe200078e000c */
[----:B------:R-:W-:Y:S01]  /*1ac0*/  MOV R0, 0x1b10 ;  /* 0x00001b1000007802 */ /* 0x000fe20000000f00 */
[----:B------:R-:W-:Y:S02]  /*1ad0*/  IMAD.MOV.U32 R11, RZ, RZ, R13 ;  /* 0x000000ffff0b7224 */ /* 0x000fe400078e000d */
[----:B------:R-:W-:Y:S02]  /*1ae0*/  IMAD.MOV.U32 R10, RZ, RZ, R6 ;  /* 0x000000ffff0a7224 */ /* 0x000fe400078e0006 */
[----:B------:R-:W-:-:S07]  /*1af0*/  IMAD.MOV.U32 R5, RZ, RZ, R7 ;  /* 0x000000ffff057224 */ /* 0x000fce00078e0007 */
[----:B------:R-:W-:Y:S05]  /*1b00*/  CALL.REL.NOINC `($__internal_0_$__cuda_sm20_div_rn_f64_full) ;  /* 0x0000001400ec7944 */ /* 0x000fea0003c00000 */
[----:B------:R-:W-:Y:S02]  /*1b10*/  IMAD.MOV.U32 R4, RZ, RZ, R3 ;  /* 0x000000ffff047224 */ /* 0x000fe400078e0003 */
[----:B------:R-:W-:-:S07]  /*1b20*/  IMAD.MOV.U32 R5, RZ, RZ, R6 ;  /* 0x000000ffff057224 */ /* 0x000fce00078e0006 */
.L_x_22:
[----:B------:R-:W-:Y:S05]  /*1b30*/  BSYNC.RECONVERGENT B0 ;  /* 0x0000000000007941 */ /* 0x000fea0003800200 */
.L_x_21:
[----:B------:R-:W-:Y:S01]  /*1b40*/  BSSY.RECONVERGENT B0, `(.L_x_23) ;  /* 0x000005f000007945 */ /* 0x000fe20003800200 */
[----:B------:R-:W-:-:S03]  /*1b50*/  CS2R R6, SRZ ;  /* 0x0000000000067805 */ /* 0x000fc6000001ff00 */
[----:B------:R-:W-:Y:S05]  /*1b60*/  @P1 BRA `(.L_x_24) ;  /* 0x0000000400701947 */ /* 0x000fea0003800000 */
[----:B------:R-:W0:Y:S01]  /*1b70*/  LDC.64 R8, c[0x0][0x388] ;  /* 0x0000e200ff087b82 */ /* 0x000e220000000a00 */
[----:B------:R-:W-:Y:S01]  /*1b80*/  LOP3.LUT R3, RZ, R2, RZ, 0x33, !PT ;  /* 0x00000002ff037212 */ /* 0x000fe200078e33ff */
[----:B------:R-:W-:Y:S01]  /*1b90*/  BSSY.RECONVERGENT B1, `(.L_x_25) ;  /* 0x0000029000017945 */ /* 0x000fe20003800200 */
[----:B------:R-:W-:Y:S01]  /*1ba0*/  LOP3.LUT R0, RZ, R17, RZ, 0x33, !PT ;  /* 0x00000011ff007212 */ /* 0x000fe200078e33ff */
[----:B------:R-:W-:Y:S01]  /*1bb0*/  IMAD.MOV.U32 R27, RZ, RZ, R17 ;  /* 0x000000ffff1b7224 */ /* 0x000fe200078e0011 */
[----:B------:R-:W-:Y:S02]  /*1bc0*/  CS2R R6, SRZ ;  /* 0x0000000000067805 */ /* 0x000fe4000001ff00 */
[----:B0-----:R-:W-:-:S04]  /*1bd0*/  IADD3 R10, P1, PT, R3, R8, RZ ;  /* 0x00000008030a7210 */ /* 0x001fc80007f3e0ff */
[----:B------:R-:W-:Y:S01]  /*1be0*/  LOP3.LUT R3, R10, 0xc00, RZ, 0xc0, !PT ;  /* 0x00000c000a037812 */ /* 0x000fe200078ec0ff */
[----:B------:R-:W-:Y:S01]  /*1bf0*/  IMAD.X R11, R0, 0x1, R9, P1 ;  /* 0x00000001000b7824 */ /* 0x000fe200008e0609 */
[----:B------:R-:W-:Y:S01]  /*1c00*/  ISETP.GE.U32.AND P1, PT, R10, 0xc00, PT ;  /* 0x00000c000a00780c */ /* 0x000fe20003f26070 */
[----:B------:R-:W-:Y:S01]  /*1c10*/  IMAD.MOV.U32 R0, RZ, RZ, R2 ;  /* 0x000000ffff007224 */ /* 0x000fe200078e0002 */
[----:B------:R-:W-:Y:S02]  /*1c20*/  ISETP.NE.U32.AND P2, PT, R3, 0xc00, PT ;  /* 0x00000c000300780c */ /* 0x000fe40003f45070 */
[----:B------:R-:W-:Y:S02]  /*1c30*/  ISETP.GE.U32.AND.EX P1, PT, R11, RZ, PT, P1 ;  /* 0x000000ff0b00720c */ /* 0x000fe40003f26110 */
[----:B------:R-:W-:-:S13]  /*1c40*/  ISETP.NE.AND.EX P2, PT, RZ, RZ, PT, P2 ;  /* 0x000000ffff00720c */ /* 0x000fda0003f45320 */
[----:B------:R-:W-:Y:S05]  /*1c50*/  @!P2 BRA `(.L_x_26) ;  /* 0x000000000070a947 */ /* 0x000fea0003800000 */
[----:B------:R-:W0:Y:S01]  /*1c60*/  LDCU.64 UR4, c[0x0][0x390] ;  /* 0x00007200ff0477ac */ /* 0x000e220008000a00 */
[----:B------:R-:W-:Y:S02]  /*1c70*/  IMAD.MOV.U32 R3, RZ, RZ, R17 ;  /* 0x000000ffff037224 */ /* 0x000fe400078e0011 */
[----:B------:R-:W-:Y:S02]  /*1c80*/  IMAD.MOV.U32 R14, RZ, RZ, RZ ;  /* 0x000000ffff0e7224 */ /* 0x000fe400078e00ff */
[----:B------:R-:W-:Y:S01]  /*1c90*/  IMAD.WIDE.U32 R6, R8, UR38, R2 ;  /* 0x0000002608067c25 */ /* 0x000fe2000f8e0002 */
[----:B------:R-:W-:-:S03]  /*1ca0*/  SHF.R.U64 R3, R10, 0xa, R11 ;  /* 0x0000000a0a037819 */ /* 0x000fc6000000120b */
[----:B------:R-:W-:Y:S02]  /*1cb0*/  IMAD R7, R9, UR38, R7 ;  /* 0x0000002609077c24 */ /* 0x000fe4000f8e0207 */
[----:B------:R-:W-:Y:S02]  /*1cc0*/  VIADD R3, R3, 0x1 ;  /* 0x0000000103037836 */ /* 0x000fe40000000000 */
[----:B------:R-:W-:Y:S02]  /*1cd0*/  IMAD.MOV.U32 R0, RZ, RZ, R2 ;  /* 0x000000ffff007224 */ /* 0x000fe400078e0002 */
[----:B------:R-:W-:Y:S01]  /*1ce0*/  IMAD.MOV.U32 R27, RZ, RZ, R17 ;  /* 0x000000ffff1b7224 */ /* 0x000fe200078e0011 */
[----:B------:R-:W-:Y:S02]  /*1cf0*/  LOP3.LUT R3, R3, 0x3, RZ, 0xc0, !PT ;  /* 0x0000000303037812 */ /* 0x000fe400078ec0ff */
[----:B0-----:R-:W-:-:S04]  /*1d00*/  LEA R15, P2, R6, UR4, 0x3 ;  /* 0x00000004060f7c11 */ /* 0x001fc8000f8418ff */
[----:B------:R-:W-:Y:S02]  /*1d10*/  LEA.HI.X R20, R6, UR5, R7, 0x3, P2 ;  /* 0x0000000506147c11 */ /* 0x000fe400090f1c07 */
[----:B------:R-:W-:-:S07]  /*1d20*/  CS2R R6, SRZ ;  /* 0x0000000000067805 */ /* 0x000fce000001ff00 */
.L_x_27:
[----:B0-----:R-:W-:Y:S02]  /*1d30*/  IMAD.MOV.U32 R12, RZ, RZ, R15 ;  /* 0x000000ffff0c7224 */ /* 0x001fe400078e000f */
[----:B------:R-:W-:-:S05]  /*1d40*/  IMAD.MOV.U32 R13, RZ, RZ, R20 ;  /* 0x000000ffff0d7224 */ /* 0x000fca00078e0014 */
[----:B------:R-:W2:Y:S01]  /*1d50*/  LDG.E.64 R10, desc[UR36][R12.64] ;  /* 0x000000240c0a7981 */ /* 0x000ea2000c1e1b00 */
[----:B------:R-:W-:Y:S02]  /*1d60*/  IADD3 R3, P2, PT, R3, -0x1, RZ ;  /* 0xffffffff03037810 */ /* 0x000fe40007f5e0ff */
[----:B------:R-:W-:Y:S02]  /*1d70*/  IADD3 R0, P3, PT, R0, 0x400, RZ ;  /* 0x0000040000007810 */ /* 0x000fe40007f7e0ff */
[----:B------:R-:W-:Y:S02]  /*1d80*/  IADD3.X R14, PT, PT, R14, -0x1, RZ, P2, !PT ;  /* 0xffffffff0e0e7810 */ /* 0x000fe400017fe4ff */
[----:B------:R-:W-:Y:S01]  /*1d90*/  ISETP.NE.U32.AND P2, PT, R3, RZ, PT ;  /* 0x000000ff0300720c */ /* 0x000fe20003f45070 */
[----:B------:R-:W-:Y:S01]  /*1da0*/  IMAD.X R27, RZ, RZ, R27, P3 ;  /* 0x000000ffff1b7224 */ /* 0x000fe200018e061b */
[----:B------:R-:W-:Y:S02]  /*1db0*/  IADD3 R15, P4, PT, R12, 0x2000, RZ ;  /* 0x000020000c0f7810 */ /* 0x000fe40007f9e0ff */
[----:B------:R-:W-:-:S03]  /*1dc0*/  ISETP.NE.AND.EX P2, PT, R14, RZ, PT, P2 ;  /* 0x000000ff0e00720c */ /* 0x000fc60003f45320 */
[----:B------:R-:W-:Y:S01]  /*1dd0*/  IMAD.X R20, RZ, RZ, R13, P4 ;  /* 0x000000ffff147224 */ /* 0x000fe200020e060d */
[----:B--2---:R-:W-:-:S07]  /*1de0*/  DADD R10, R10, -R4 ;  /* 0x000000000a0a7229 */ /* 0x004fce0000000804 */
[----:B------:R0:W-:Y:S01]  /*1df0*/  STG.E.64 desc[UR36][R12.64], R10 ;  /* 0x0000000a0c007986 */ /* 0x0001e2000c101b24 */
[----:B------:R-:W-:Y:S01]  /*1e00*/  DFMA R6, R10, R10, R6 ;  /* 0x0000000a0a06722b */ /* 0x000fe20000000006 */
[----:B------:R-:W-:Y:S10]  /*1e10*/  @P2 BRA `(.L_x_27) ;  /* 0xfffffffc00c42947 */ /* 0x000ff4000383ffff */
.L_x_26:
[----:B------:R-:W-:Y:S05]  /*1e20*/  BSYNC.RECONVERGENT B1 ;  /* 0x0000000000017941 */ /* 0x000fea0003800200 */
.L_x_25:
[----:B------:R-:W-:Y:S05]  /*1e30*/  @!P1 BRA `(.L_x_24) ;  /* 0x0000000000bc9947 */ /* 0x000fea0003800000 */
.L_x_28:
[----:B-1----:R-:W1:Y:S01]  /*1e40*/  LDCU.64 UR4, c[0x0][0x390] ;  /* 0x00007200ff0477ac */ /* 0x002e620008000a00 */
[----:B0-----:R-:W-:Y:S01]  /*1e50*/  MOV R10, R0 ;  /* 0x00000000000a7202 */ /* 0x001fe20000000f00 */
[----:B------:R-:W-:Y:S02]  /*1e60*/  IMAD.MOV.U32 R11, RZ, RZ, R27 ;  /* 0x000000ffff0b7224 */ /* 0x000fe400078e001b */
[----:B------:R-:W-:Y:S02]  /*1e70*/  IMAD R3, R9, UR38, RZ ;  /* 0x0000002609037c24 */ /* 0x000fe4000f8e02ff */
[----:B------:R-:W-:-:S04]  /*1e80*/  IMAD.WIDE.U32 R10, R8, UR38, R10 ;  /* 0x00000026080a7c25 */ /* 0x000fc8000f8e000a */
[----:B------:R-:W-:Y:S01]  /*1e90*/  IMAD.IADD R11, R3, 0x1, R11 ;  /* 0x00000001030b7824 */ /* 0x000fe200078e020b */
[----:B-1----:R-:W-:-:S04]  /*1ea0*/  LEA R14, P1, R10, UR4, 0x3 ;  /* 0x000000040a0e7c11 */ /* 0x002fc8000f8218ff */
[----:B------:R-:W-:-:S05]  /*1eb0*/  LEA.HI.X R15, R10, UR5, R11, 0x3, P1 ;  /* 0x000000050a0f7c11 */ /* 0x000fca00088f1c0b */
[----:B------:R-:W2:Y:S01]  /*1ec0*/  LDG.E.64 R10, desc[UR36][R14.64] ;  /* 0x000000240e0a7981 */ /* 0x000ea2000c1e1b00 */
[----:B------:R-:W-:Y:S02]  /*1ed0*/  VIADD R12, R0, 0x400 ;  /* 0x00000400000c7836 */ /* 0x000fe40000000000 */
[----:B------:R-:W-:Y:S02]  /*1ee0*/  IMAD.MOV.U32 R13, RZ, RZ, RZ ;  /* 0x000000ffff0d7224 */ /* 0x000fe400078e00ff */
[----:B------:R-:W-:-:S04]  /*1ef0*/  IMAD.WIDE.U32 R12, R8, UR38, R12 ;  /* 0x00000026080c7c25 */ /* 0x000fc8000f8e000c */
[----:B------:R-:W-:Y:S01]  /*1f00*/  IMAD.IADD R13, R3, 0x1, R13 ;  /* 0x00000001030d7824 */ /* 0x000fe200078e020d */
[----:B------:R-:W-:-:S04]  /*1f10*/  LEA R20, P1, R12, UR4, 0x3 ;  /* 0x000000040c147c11 */ /* 0x000fc8000f8218ff */
[----:B------:R-:W-:Y:S01]  /*1f20*/  LEA.HI.X R21, R12, UR5, R13, 0x3, P1 ;  /* 0x000000050c157c11 */ /* 0x000fe200088f1c0d */
[----:B--2---:R-:W-:-:S07]  /*1f30*/  DADD R10, R10, -R4 ;  /* 0x000000000a0a7229 */ /* 0x004fce0000000804 */
[----:B------:R0:W-:Y:S04]  /*1f40*/  STG.E.64 desc[UR36][R14.64], R10 ;  /* 0x0000000a0e007986 */ /* 0x0001e8000c101b24 */
        /* <DEDUP_REMOVED lines=9> */
[----:B------:R-:W0:Y:S02]  /*1fe0*/  LDG.E.64 R30, desc[UR36][R26.64] ;  /* 0x000000241a1e7981 */ /* 0x000e24000c1e1b00 */
[----:B0-----:R-:W-:Y:S01]  /*1ff0*/  DADD R14, R30, -R4 ;  /* 0x000000001e0e7229 */ /* 0x001fe20000000804 */
[----:B------:R-:W-:Y:S02]  /*2000*/  VIADD R30, R0, 0xc00 ;  /* 0x00000c00001e7836 */ /* 0x000fe40000000000 */
[----:B------:R-:W-:-:S04]  /*2010*/  IMAD.MOV.U32 R31, RZ, RZ, RZ ;  /* 0x000000ffff1f7224 */ /* 0x000fc800078e00ff */
[----:B------:R0:W-:Y:S01]  /*2020*/  STG.E.64 desc[UR36][R26.64], R14 ;  /* 0x0000000e1a007986 */ /* 0x0001e2000c101b24 */
[----:B------:R-:W-:-:S04]  /*2030*/  IMAD.WIDE.U32 R30, R8, UR38, R30 ;  /* 0x00000026081e7c25 */ /* 0x000fc8000f8e001e */
[----:B------:R-:W-:Y:S01]  /*2040*/  IMAD.IADD R3, R3, 0x1, R31 ;  /* 0x0000000103037824 */ /* 0x000fe200078e021f */
[----:B-1----:R-:W-:-:S04]  /*2050*/  LEA R20, P1, R30, UR4, 0x3 ;  /* 0x000000041e147c11 */ /* 0x002fc8000f8218ff */
[----:B------:R-:W-:-:S05]  /*2060*/  LEA.HI.X R21, R30, UR5, R3, 0x3, P1 ;  /* 0x000000051e157c11 */ /* 0x000fca00088f1c03 */
[----:B------:R-:W2:Y:S01]  /*2070*/  LDG.E.64 R30, desc[UR36][R20.64] ;  /* 0x00000024141e7981 */ /* 0x000ea2000c1e1b00 */
[----:B------:R-:W-:Y:S01]  /*2080*/  DFMA R6, R10, R10, R6 ;  /* 0x0000000a0a06722b */ /* 0x000fe20000000006 */
[----:B------:R-:W-:Y:S02]  /*2090*/  VIADD R0, R0, 0x1000 ;  /* 0x0000100000007836 */ /* 0x000fe40000000000 */
[----:B0-----:R-:W-:-:S03]  /*20a0*/  IMAD.MOV.U32 R27, RZ, RZ, RZ ;  /* 0x000000ffff1b7224 */ /* 0x001fc600078e00ff */
[----:B------:R-:W-:Y:S02]  /*20b0*/  ISETP.GE.U32.AND P1, PT, R0, R8, PT ;  /* 0x000000080000720c */ /* 0x000fe40003f26070 */
[----:B------:R-:W-:Y:S02]  /*20c0*/  DFMA R6, R12, R12, R6 ;  /* 0x0000000c0c06722b */ /* 0x000fe40000000006 */
[----:B------:R-:W-:-:S06]  /*20d0*/  ISETP.GE.U32.AND.EX P1, PT, RZ, R9, PT, P1 ;  /* 0x00000009ff00720c */ /* 0x000fcc0003f26110 */
[----:B------:R-:W-:Y:S02]  /*20e0*/  DFMA R6, R14, R14, R6 ;  /* 0x0000000e0e06722b */ /* 0x000fe40000000006 */
[----:B--2---:R-:W-:-:S07]  /*20f0*/  DADD R30, R30, -R4 ;  /* 0x000000001e1e7229 */ /* 0x004fce0000000804 */
[----:B------:R1:W-:Y:S01]  /*2100*/  STG.E.64 desc[UR36][R20.64], R30 ;  /* 0x0000001e14007986 */ /* 0x0003e2000c101b24 */
[----:B------:R-:W-:Y:S01]  /*2110*/  DFMA R6, R30, R30, R6 ;  /* 0x0000001e1e06722b */ /* 0x000fe20000000006 */
[----:B------:R-:W-:Y:S10]  /*2120*/  @!P1 BRA `(.L_x_28) ;  /* 0xfffffffc00449947 */ /* 0x000ff4000383ffff */
.L_x_24:
[----:B------:R-:W-:Y:S05]  /*2130*/  BSYNC.RECONVERGENT B0 ;  /* 0x0000000000007941 */ /* 0x000fea0003800200 */
.L_x_23:
[----:B------:R2:W-:Y:S01]  /*2140*/  STS.64 [R23], R6 ;  /* 0x0000000617007388 */ /* 0x0005e20000000a00 */
[----:B------:R-:W-:Y:S05]  /*2150*/  @!P0 BRA `(.L_x_29) ;  /* 0x0000000000c48947 */ /* 0x000fea0003800000 */
[----:B------:R-:W-:Y:S01]  /*2160*/  LEA R3, R2, 0x2, 0x1 ;  /* 0x0000000202037811 */ /* 0x000fe200078e08ff */
[C---:B------:R-:W-:Y:S02]  /*2170*/  VIADD R0, R29.reuse, 0xffffffff ;  /* 0xffffffff1d007836 */ /* 0x040fe40000000000 */
[----:B0-----:R-:W-:-:S07]  /*2180*/  IMAD.IADD R10, R29, 0x1, -R16 ;  /* 0x000000011d0a7824 */ /* 0x001fce00078e0a10 */
.L_x_32:
[----:B------:R-:W-:Y:S01]  /*2190*/  ISETP.NE.AND P0, PT, R10, 0x1, PT ;  /* 0x000000010a00780c */ /* 0x000fe20003f05270 */
[----:B------:R-:W-:Y:S05]  /*21a0*/  WARPSYNC.ALL ;  /* 0x0000000000007948 */ /* 0x000fea0003800000 */
[----:B------:R-:W-:Y:S06]  /*21b0*/  BAR.SYNC.DEFER_BLOCKING 0x0 ;  /* 0x0000000000007b1d */ /* 0x000fec0000010000 */
[----:B------:R-:W-:Y:S04]  /*21c0*/  BSSY.RECONVERGENT B0, `(.L_x_30) ;  /* 0x000000f000007945 */ /* 0x000fe80003800200 */
[----:B------:R-:W-:Y:S05]  /*21d0*/  @P0 BRA `(.L_x_31) ;  /* 0x0000000000340947 */ /* 0x000fea0003800000 */
[C---:B------:R-:W-:Y:S02]  /*21e0*/  ISETP.GE.U32.AND P0, PT, R18.reuse, R3, PT ;  /* 0x000000031200720c */ /* 0x040fe40003f06070 */
[----:B--2---:R-:W-:Y:S02]  /*21f0*/  CS2R R6, SRZ ;  /* 0x0000000000067805 */ /* 0x004fe4000001ff00 */
[----:B------:R-:W-:Y:S01]  /*2200*/  ISETP.GE.U32.AND P1, PT, R18, R25, PT ;  /* 0x000000191200720c */ /* 0x000fe20003f26070 */
[----:B------:R-:W-:Y:S01]  /*2210*/  LDS.64 R8, [R23] ;  /* 0x0000000017087984 */ /* 0x000fe20000000a00 */
[C---:B------:R-:W-:Y:S02]  /*2220*/  ISETP.GE.AND.EX P0, PT, R19.reuse, RZ, PT, P0 ;  /* 0x000000ff1300720c */ /* 0x040fe40003f06300 */
[----:B------:R-:W-:Y:S02]  /*2230*/  CS2R R4, SRZ ;  /* 0x0000000000047805 */ /* 0x000fe4000001ff00 */
[----:B------:R-:W-:-:S09]  /*2240*/  ISETP.GE.AND.EX P1, PT, R19, RZ, PT, P1 ;  /* 0x000000ff1300720c */ /* 0x000fd20003f26310 */
[----:B------:R-:W0:Y:S04]  /*2250*/  @P0 LDS.64 R12, [R22+0x8] ;  /* 0x00000800160c0984 */ /* 0x000e280000000a00 */
[----:B------:R-:W2:Y:S01]  /*2260*/  @P1 LDS.64 R6, [R22+0x10] ;  /* 0x0000100016061984 */ /* 0x000ea20000000a00 */
[----:B0-----:R-:W-:-:S08]  /*2270*/  @P0 DADD R4, RZ, R12 ;  /* 0x00000000ff040229 */ /* 0x001fd0000000000c */
[----:B--2---:R-:W-:-:S08]  /*2280*/  DADD R4, R6, R4 ;  /* 0x0000000006047229 */ /* 0x004fd00000000004 */
[----:B------:R-:W-:-:S07]  /*2290*/  DADD R4, R4, R8 ;  /* 0x0000000004047229 */ /* 0x000fce0000000008 */
[----:B------:R0:W-:Y:S04]  /*22a0*/  STS.64 [R23], R4 ;  /* 0x0000000417007388 */ /* 0x0001e80000000a00 */
.L_x_31:
[----:B------:R-:W-:Y:S05]  /*22b0*/  BSYNC.RECONVERGENT B0 ;  /* 0x0000000000007941 */ /* 0x000fea0003800200 */
.L_x_30:
[C---:B0-----:R-:W-:Y:S01]  /*22c0*/  VIADD R4, R0.reuse, 0x1 ;  /* 0x0000000100047836 */ /* 0x041fe20000000000 */
[----:B------:R-:W-:Y:S01]  /*22d0*/  BAR.SYNC.DEFER_BLOCKING 0x0 ;  /* 0x0000000000007b1d */ /* 0x000fe20000010000 */
[----:B------:R-:W-:Y:S02]  /*22e0*/  VIADD R0, R0, 0xffffffff ;  /* 0xffffffff00007836 */ /* 0x000fe40000000000 */
[----:B------:R-:W-:Y:S01]  /*22f0*/  VIADD R10, R10, 0xffffffff ;  /* 0xffffffff0a0a7836 */ /* 0x000fe20000000000 */
[----:B------:R-:W-:-:S13]  /*2300*/  ISETP.GT.AND P0, PT, R4, 0x2, PT ;  /* 0x000000020400780c */ /* 0x000fda0003f04270 */
[----:B------:R-:W-:Y:S05]  /*2310*/  @P0 BRA `(.L_x_32) ;  /* 0xfffffffc009c0947 */ /* 0x000fea000383ffff */
[----:B------:R-:W-:Y:S02]  /*2320*/  IMAD.MOV R29, RZ, RZ, -R29 ;  /* 0x000000ffff1d7224 */ /* 0x000fe400078e0a1d */
[----:B------:R-:W-:-:S07]  /*2330*/  IMAD.MOV R16, RZ, RZ, -R16 ;  /* 0x000000ffff107224 */ /* 0x000fce00078e0a10 */
.L_x_35:
[----:B------:R-:W-:Y:S01]  /*2340*/  VIADD R16, R16, 0x1 ;  /* 0x0000000110107836 */ /* 0x000fe20000000000 */
[----:B------:R-:W-:Y:S04]  /*2350*/  BAR.SYNC.DEFER_BLOCKING 0x0 ;  /* 0x0000000000007b1d */ /* 0x000fe80000010000 */
[----:B------:R-:W-:Y:S02]  /*2360*/  ISETP.NE.AND P0, PT, R16, RZ, PT ;  /* 0x000000ff1000720c */ /* 0x000fe40003f05270 */
[----:B------:R-:W-:Y:S11]  /*2370*/  BSSY.RECONVERGENT B0, `(.L_x_33) ;  /* 0x000000a000007945 */ /* 0x000ff60003800200 */
[----:B0-----:R-:W-:Y:S05]  /*2380*/  @P0 BRA `(.L_x_34) ;  /* 0x0000000000200947 */ /* 0x001fea0003800000 */
[C---:B------:R-:W-:Y:S02]  /*2390*/  ISETP.GE.U32.AND P0, PT, R18.reuse, R3, PT ;  /* 0x000000031200720c */ /* 0x040fe40003f06070 */
[----:B------:R-:W-:Y:S02]  /*23a0*/  ISETP.GE.U32.AND P1, PT, R18, R25, PT ;  /* 0x000000191200720c */ /* 0x000fe40003f26070 */
[C---:B------:R-:W-:Y:S02]  /*23b0*/  ISETP.GE.AND.EX P0, PT, R19.reuse, RZ, PT, P0 ;  /* 0x000000ff1300720c */ /* 0x040fe40003f06300 */
[----:B------:R-:W-:-:S11]  /*23c0*/  ISETP.GE.AND.EX P1, PT, R19, RZ, PT, P1 ;  /* 0x000000ff1300720c */ /* 0x000fd60003f26310 */
[----:B------:R-:W0:Y:S04]  /*23d0*/  @P0 LDS.64 R4, [R23] ;  /* 0x0000000017040984 */ /* 0x000e280000000a00 */
[----:B0-----:R-:W-:Y:S04]  /*23e0*/  @P0 STS.64 [R22+0x8], R4 ;  /* 0x0000080416000388 */ /* 0x001fe80000000a00 */
[----:B--2---:R-:W0:Y:S04]  /*23f0*/  @P1 LDS.64 R6, [R23] ;  /* 0x0000000017061984 */ /* 0x004e280000000a00 */
[----:B0-----:R0:W-:Y:S02]  /*2400*/  @P1 STS.64 [R22+0x10], R6 ;  /* 0x0000100616001388 */ /* 0x0011e40000000a00 */
.L_x_34:
[----:B------:R-:W-:Y:S05]  /*2410*/  BSYNC.RECONVERGENT B0 ;  /* 0x0000000000007941 */ /* 0x000fea0003800200 */
.L_x_33:
[----:B------:R-:W-:Y:S01]  /*2420*/  VIADD R29, R29, 0x1 ;  /* 0x000000011d1d7836 */ /* 0x000fe20000000000 */
[----:B------:R-:W-:Y:S04]  /*2430*/  BAR.SYNC.DEFER_BLOCKING 0x0 ;  /* 0x0000000000007b1d */ /* 0x000fe80000010000 */
[----:B------:R-:W-:-:S13]  /*2440*/  ISETP.NE.AND P0, PT, R29, -0x1, PT ;  /* 0xffffffff1d00780c */ /* 0x000fda0003f05270 */
[----:B------:R-:W-:Y:S05]  /*2450*/  @P0 BRA `(.L_x_35) ;  /* 0xfffffffc00b80947 */ /* 0x000fea000383ffff */
[----:B0-2---:R3:W4:Y:S02]  /*2460*/  LDS.64 R6, [R23] ;  /* 0x0000000017067984 */ /* 0x0057240000000a00 */
.L_x_29:
[----:B----4-:R-:W4:Y:S01]  /*2470*/  MUFU.RSQ64H R5, R7 ;  /* 0x0000000700057308 */ /* 0x010f220000001c00 */
[----:B------:R-:W-:Y:S01]  /*2480*/  VIADD R4, R7, 0xfcb00000 ;  /* 0xfcb0000007047836 */ /* 0x000fe20000000000 */
[----:B------:R-:W5:Y:S01]  /*2490*/  LDCU.64 UR4, c[0x0][0x388] ;  /* 0x00007100ff0477ac */ /* 0x000f620008000a00 */
[----:B0-----:R-:W-:Y:S01]  /*24a0*/  IMAD.MOV.U32 R10, RZ, RZ, 0x0 ;  /* 0x00000000ff0a7424 */ /* 0x001fe200078e00ff */
[----:B------:R-:W-:Y:S01]  /*24b0*/  BSSY.RECONVERGENT B0, `(.L_x_36) ;  /* 0x0000012000007945 */ /* 0x000fe20003800200 */
[----:B------:R-:W-:Y:S01]  /*24c0*/  IMAD.MOV.U32 R11, RZ, RZ, 0x3fd80000 ;  /* 0x3fd80000ff0b7424 */ /* 0x000fe200078e00ff */
[----:B------:R-:W-:Y:S01]  /*24d0*/  ISETP.GE.U32.AND P1, PT, R4, 0x7ca00000, PT ;  /* 0x7ca000000400780c */ /* 0x000fe20003f26070 */
[----:B----4-:R-:W-:Y:S01]  /*24e0*/  DMUL R8, R4, R4 ;  /* 0x0000000404087228 */ /* 0x010fe20000000000 */
[----:B-----5:R-:W-:-:S04]  /*24f0*/  ISETP.GE.U32.AND P0, PT, R2, UR4, PT ;  /* 0x0000000402007c0c */ /* 0x020fc8000bf06070 */
[----:B------:R-:W-:-:S03]  /*2500*/  ISETP.GE.AND.EX P0, PT, R17, UR5, PT, P0 ;  /* 0x0000000511007c0c */ /* 0x000fc6000bf06300 */
[----:B------:R-:W-:-:S08]  /*2510*/  DFMA R8, -R8, R6, 1 ;  /* 0x3ff000000808742b */ /* 0x000fd00000000106 */
[----:B------:R-:W-:Y:S02]  /*2520*/  DFMA R10, R8, R10, 0.5 ;  /* 0x3fe00000080a742b */ /* 0x000fe4000000000a */
[----:B------:R-:W-:-:S08]  /*2530*/  DMUL R8, R4, R8 ;  /* 0x0000000804087228 */ /* 0x000fd00000000000 */
[----:B------:R-:W-:-:S08]  /*2540*/  DFMA R10, R10, R8, R4 ;  /* 0x000000080a0a722b */ /* 0x000fd00000000004 */
[----:B------:R-:W-:Y:S02]  /*2550*/  DMUL R12, R10, R6 ;  /* 0x000000060a0c7228 */ /* 0x000fe40000000000 */
[----:B------:R-:W-:Y:S02]  /*2560*/  VIADD R9, R11, 0xfff00000 ;  /* 0xfff000000b097836 */ /* 0x000fe40000000000 */
[----:B------:R-:W-:-:S04]  /*2570*/  IMAD.MOV.U32 R8, RZ, RZ, R10 ;  /* 0x000000ffff087224 */ /* 0x000fc800078e000a */
[----:B------:R-:W-:-:S08]  /*2580*/  DFMA R14, R12, -R12, R6 ;  /* 0x8000000c0c0e722b */ /* 0x000fd00000000006 */
[----:B------:R-:W-:Y:S01]  /*2590*/  DFMA R18, R14, R8, R12 ;  /* 0x000000080e12722b */ /* 0x000fe2000000000c */
[----:B------:R-:W-:Y:S10]  /*25a0*/  @!P1 BRA `(.L_x_37) ;  /* 0x0000000000089947 */ /* 0x000ff40003800000 */
[----:B------:R-:W-:-:S07]  /*25b0*/  MOV R0, 0x25d0 ;  /* 0x000025d000007802 */ /* 0x000fce0000000f00 */
[----:B-123--:R-:W-:Y:S05]  /*25c0*/  CALL.REL.NOINC `($__internal_1_$__cuda_sm20_dsqrt_rn_f64_mediumpath_v1) ;  /* 0x0000001000c47944 */ /* 0x00efea0003c00000 */
.L_x_37:
[----:B------:R-:W-:Y:S05]  /*25d0*/  BSYNC.RECONVERGENT B0 ;  /* 0x0000000000007941 */ /* 0x000fea0003800200 */
.L_x_36:
[----:B------:R-:W-:Y:S04]  /*25e0*/  BSSY.RECONVERGENT B0, `(.L_x_38) ;  /* 0x00000c7000007945 */ /* 0x000fe80003800200 */
[----:B------:R-:W-:Y:S05]  /*25f0*/  @P0 BRA `(.L_x_39) ;  /* 0x0000000c00140947 */ /* 0x000fea0003800000 */
[----:B--2---:R-:W0:Y:S01]  /*2600*/  LDC.64 R6, c[0x0][0x388] ;  /* 0x0000e200ff067b82 */ /* 0x004e220000000a00 */
[----:B------:R-:W-:Y:S01]  /*2610*/  LOP3.LUT R25, RZ, R2, RZ, 0x33, !PT ;  /* 0x00000002ff197212 */ /* 0x000fe200078e33ff */
[----:B------:R-:W-:Y:S01]  /*2620*/  BSSY.RECONVERGENT B1, `(.L_x_40) ;  /* 0x0000038000017945 */ /* 0x000fe20003800200 */
[----:B------:R-:W-:Y:S02]  /*2630*/  LOP3.LUT R16, RZ, R17, RZ, 0x33, !PT ;  /* 0x00000011ff107212 */ /* 0x000fe400078e33ff */
[----:B0-----:R-:W-:-:S04]  /*2640*/  IADD3 R25, P1, PT, R25, R6, RZ ;  /* 0x0000000619197210 */ /* 0x001fc80007f3e0ff */
[----:B------:R-:W-:Y:S01]  /*2650*/  LOP3.LUT R0, R25, 0xc00, RZ, 0xc0, !PT ;  /* 0x00000c0019007812 */ /* 0x000fe200078ec0ff */
[----:B------:R-:W-:-:S03]  /*2660*/  IMAD.X R16, R16, 0x1, R7, P1 ;  /* 0x0000000110107824 */ /* 0x000fc600008e0607 */
[----:B------:R-:W-:-:S04]  /*2670*/  ISETP.NE.U32.AND P0, PT, R0, 0xc00, PT ;  /* 0x00000c000000780c */ /* 0x000fc80003f05070 */
[----:B------:R-:W-:-:S13]  /*2680*/  ISETP.NE.AND.EX P0, PT, RZ, RZ, PT, P0 ;  /* 0x000000ffff00720c */ /* 0x000fda0003f05300 */
[----:B------:R-:W-:Y:S05]  /*2690*/  @!P0 BRA `(.L_x_41) ;  /* 0x0000000000c08947 */ /* 0x000fea0003800000 */
[----:B------:R-:W0:Y:S01]  /*26a0*/  LDCU.64 UR4, c[0x0][0x390] ;  /* 0x00007200ff0477ac */ /* 0x000e220008000a00 */
[----:B------:R-:W-:Y:S01]  /*26b0*/  SHF.R.U64 R29, R25, 0xa, R16 ;  /* 0x0000000a191d7819 */ /* 0x000fe20000001210 */
[----:B------:R-:W-:Y:S01]  /*26c0*/  IMAD.MOV.U32 R3, RZ, RZ, R17 ;  /* 0x000000ffff037224 */ /* 0x000fe200078e0011 */
[----:B------:R-:W-:-:S03]  /*26d0*/  MOV R24, RZ ;  /* 0x000000ff00187202 */ /* 0x000fc60000000f00 */
[----:B------:R-:W-:Y:S02]  /*26e0*/  VIADD R29, R29, 0x1 ;  /* 0x000000011d1d7836 */ /* 0x000fe40000000000 */
[----:B------:R-:W-:-:S03]  /*26f0*/  IMAD.WIDE.U32 R4, R6, UR38, R2 ;  /* 0x0000002606047c25 */ /* 0x000fc6000f8e0002 */
[----:B------:R-:W-:Y:S01]  /*2700*/  LOP3.LUT R29, R29, 0x3, RZ, 0xc0, !PT ;  /* 0x000000031d1d7812 */ /* 0x000fe200078ec0ff */
[----:B------:R-:W-:-:S03]  /*2710*/  IMAD R3, R7, UR38, R5 ;  /* 0x0000002607037c24 */ /* 0x000fc6000f8e0205 */
[C---:B------:R-:W-:Y:S01]  /*2720*/  SHF.L.U64.HI R6, R29.reuse, 0xa, R24 ;  /* 0x0000000a1d067819 */ /* 0x040fe20000010218 */
[----:B------:R-:W-:Y:S01]  /*2730*/  IMAD.SHL.U32 R5, R29, 0x400, RZ ;  /* 0x000004001d057824 */ /* 0x000fe200078e00ff */
[----:B0-----:R-:W-:Y:S02]  /*2740*/  LEA R0, P0, R4, UR4, 0x3 ;  /* 0x0000000404007c11 */ /* 0x001fe4000f8018ff */
[----:B------:R-:W-:Y:S02]  /*2750*/  LOP3.LUT R17, R6, R17, RZ, 0xfc, !PT ;  /* 0x0000001106117212 */ /* 0x000fe400078efcff */
[----:B------:R-:W-:Y:S02]  /*2760*/  LEA.HI.X R3, R4, UR5, R3, 0x3, P0 ;  /* 0x0000000504037c11 */ /* 0x000fe400080f1c03 */
[----:B------:R-:W-:-:S07]  /*2770*/  LOP3.LUT R2, R5, R2, RZ, 0xfc, !PT ;  /* 0x0000000205027212 */ /* 0x000fce00078efcff */
.L_x_44:
[----:B0-----:R-:W-:Y:S02]  /*2780*/  IMAD.MOV.U32 R22, RZ, RZ, R0 ;  /* 0x000000ffff167224 */ /* 0x001fe400078e0000 */
[----:B---3--:R-:W-:-:S05]  /*2790*/  IMAD.MOV.U32 R23, RZ, RZ, R3 ;  /* 0x000000ffff177224 */ /* 0x008fca00078e0003 */
[----:B------:R-:W2:Y:S01]  /*27a0*/  LDG.E.64 R10, desc[UR36][R22.64] ;  /* 0x00000024160a7981 */ /* 0x000ea2000c1e1b00 */
[----:B------:R-:W0:Y:S01]  /*27b0*/  MUFU.RCP64H R5, R19 ;  /* 0x0000001300057308 */ /* 0x000e220000001800 */
[----:B------:R-:W-:Y:S01]  /*27c0*/  IMAD.MOV.U32 R4, RZ, RZ, 0x1 ;  /* 0x00000001ff047424 */ /* 0x000fe200078e00ff */
[----:B------:R-:W-:Y:S01]  /*27d0*/  IADD3 R29, P0, PT, R29, -0x1, RZ ;  /* 0xffffffff1d1d7810 */ /* 0x000fe20007f1e0ff */
[----:B------:R-:W-:Y:S03]  /*27e0*/  BSSY.RECONVERGENT B2, `(.L_x_42) ;  /* 0x0000017000027945 */ /* 0x000fe60003800200 */
[----:B------:R-:W-:Y:S02]  /*27f0*/  IADD3.X R24, PT, PT, R24, -0x1, RZ, P0, !PT ;  /* 0xffffffff18187810 */ /* 0x000fe400007fe4ff */
[----:B------:R-:W-:-:S04]  /*2800*/  ISETP.NE.U32.AND P0, PT, R29, RZ, PT ;  /* 0x000000ff1d00720c */ /* 0x000fc80003f05070 */
[----:B------:R-:W-:Y:S01]  /*2810*/  ISETP.NE.AND.EX P0, PT, R24, RZ, PT, P0 ;  /* 0x000000ff1800720c */ /* 0x000fe20003f05300 */
[----:B0-----:R-:W-:-:S08]  /*2820*/  DFMA R6, R4, -R18, 1 ;  /* 0x3ff000000406742b */ /* 0x001fd00000000812 */
[----:B------:R-:W-:-:S08]  /*2830*/  DFMA R6, R6, R6, R6 ;  /* 0x000000060606722b */ /* 0x000fd00000000006 */
[----:B------:R-:W-:-:S08]  /*2840*/  DFMA R6, R4, R6, R4 ;  /* 0x000000060406722b */ /* 0x000fd00000000004 */
[----:B------:R-:W-:-:S08]  /*2850*/  DFMA R4, R6, -R18, 1 ;  /* 0x3ff000000604742b */ /* 0x000fd00000000812 */
[----:B------:R-:W-:-:S08]  /*2860*/  DFMA R4, R6, R4, R6 ;  /* 0x000000040604722b */ /* 0x000fd00000000006 */
[----:B--2---:R-:W-:Y:S01]  /*2870*/  DMUL R6, R10, R4 ;  /* 0x000000040a067228 */ /* 0x004fe20000000000 */
[----:B------:R-:W-:-:S07]  /*2880*/  FSETP.GEU.AND P2, PT, |R11|, 6.5827683646048100446e-37, PT ;  /* 0x036000000b00780b */ /* 0x000fce0003f4e200 */
[----:B------:R-:W-:-:S08]  /*2890*/  DFMA R8, R6, -R18, R10 ;  /* 0x800000120608722b */ /* 0x000fd0000000000a */
[----:B------:R-:W-:-:S10]  /*28a0*/  DFMA R4, R4, R8, R6 ;  /* 0x000000080404722b */ /* 0x000fd40000000006 */
[----:B------:R-:W-:-:S05]  /*28b0*/  FFMA R0, RZ, R19, R5 ;  /* 0x00000013ff007223 */ /* 0x000fca0000000005 */
[----:B------:R-:W-:-:S13]  /*28c0*/  FSETP.GT.AND P1, PT, |R0|, 1.469367938527859385e-39, PT ;  /* 0x001000000000780b */ /* 0x000fda0003f24200 */
[----:B------:R-:W-:Y:S05]  /*28d0*/  @P1 BRA P2, `(.L_x_43) ;  /* 0x00000000001c1947 */ /* 0x000fea0001000000 */
[----:B------:R-:W-:Y:S01]  /*28e0*/  IMAD.MOV.U32 R4, RZ, RZ, R10 ;  /* 0x000000ffff047224 */ /* 0x000fe200078e000a */
[----:B------:R-:W-:Y:S01]  /*28f0*/  MOV R0, 0x2930 ;  /* 0x0000293000007802 */ /* 0x000fe20000000f00 */
[----:B------:R-:W-:Y:S02]  /*2900*/  IMAD.MOV.U32 R10, RZ, RZ, R18 ;  /* 0x000000ffff0a7224 */ /* 0x000fe400078e0012 */
[----:B------:R-:W-:-:S07]  /*2910*/  IMAD.MOV.U32 R5, RZ, RZ, R19 ;  /* 0x000000ffff057224 */ /* 0x000fce00078e0013 */
[----:B-1----:R-:W-:Y:S05]  /*2920*/  CALL.REL.NOINC `($__internal_0_$__cuda_sm20_div_rn_f64_full) ;  /* 0x0000000800647944 */ /* 0x002fea0003c00000 */
[----:B------:R-:W-:Y:S02]  /*2930*/  IMAD.MOV.U32 R4, RZ, RZ, R3 ;  /* 0x000000ffff047224 */ /* 0x000fe400078e0003 */
[----:B------:R-:W-:-:S07]  /*2940*/  IMAD.MOV.U32 R5, RZ, RZ, R6 ;  /* 0x000000ffff057224 */ /* 0x000fce00078e0006 */
.L_x_43:
[----:B------:R-:W-:Y:S05]  /*2950*/  BSYNC.RECONVERGENT B2 ;  /* 0x0000000000027941 */ /* 0x000fea0003800200 */
.L_x_42:
[----:B------:R0:W-:Y:S01]  /*2960*/  STG.E.64 desc[UR36][R22.64], R4 ;  /* 0x0000000416007986 */ /* 0x0001e2000c101b24 */
[----:B------:R-:W-:-:S05]  /*2970*/  IADD3 R0, P1, PT, R22, 0x2000, RZ ;  /* 0x0000200016007810 */ /* 0x000fca0007f3e0ff */
[----:B------:R-:W-:Y:S01]  /*2980*/  IMAD.X R3, RZ, RZ, R23, P1 ;  /* 0x000000ffff037224 */ /* 0x000fe200008e0617 */
[----:B------:R-:W-:Y:S07]  /*2990*/  @P0 BRA `(.L_x_44) ;  /* 0xfffffffc00780947 */ /* 0x000fee000383ffff */
.L_x_41:
[----:B------:R-:W-:Y:S05]  /*29a0*/  BSYNC.RECONVERGENT B1 ;  /* 0x0000000000017941 */ /* 0x000fea0003800200 */
.L_x_40:
[----:B0--3--:R-:W0:Y:S01]  /*29b0*/  LDC.64 R22, c[0x0][0x388] ;  /* 0x0000e200ff167b82 */ /* 0x009e220000000a00 */
[----:B------:R-:W-:-:S04]  /*29c0*/  ISETP.GE.U32.AND P0, PT, R25, 0xc00, PT ;  /* 0x00000c001900780c */ /* 0x000fc80003f06070 */
[----:B------:R-:W-:-:S13]  /*29d0*/  ISETP.GE.U32.AND.EX P0, PT, R16, RZ, PT, P0 ;  /* 0x000000ff1000720c */ /* 0x000fda0003f06100 */
[----:B------:R-:W-:Y:S05]  /*29e0*/  @!P0 BRA `(.L_x_39) ;  /* 0x0000000800188947 */ /* 0x000fea0003800000 */
.L_x_53:
[----:B------:R-:W2:Y:S01]  /*29f0*/  LDCU.64 UR4, c[0x0][0x390] ;  /* 0x00007200ff0477ac */ /* 0x000ea20008000a00 */
[----:B------:R-:W-:Y:S02]  /*2a00*/  IMAD.MOV.U32 R3, RZ, RZ, R17 ;  /* 0x000000ffff037224 */ /* 0x000fe400078e0011 */
[----:B0-----:R-:W-:-:S04]  /*2a10*/  IMAD.WIDE.U32 R4, R22, UR38, R2 ;  /* 0x0000002616047c25 */ /* 0x001fc8000f8e0002 */
[----:B------:R-:W-:Y:S01]  /*2a20*/  IMAD R3, R23, UR38, R5 ;  /* 0x0000002617037c24 */ /* 0x000fe2000f8e0205 */
[----:B--2---:R-:W-:-:S04]  /*2a30*/  LEA R16, P0, R4, UR4, 0x3 ;  /* 0x0000000404107c11 */ /* 0x004fc8000f8018ff */
[----:B------:R-:W-:-:S05]  /*2a40*/  LEA.HI.X R17, R4, UR5, R3, 0x3, P0 ;  /* 0x0000000504117c11 */ /* 0x000fca00080f1c03 */
[----:B------:R-:W2:Y:S01]  /*2a50*/  LDG.E.64 R8, desc[UR36][R16.64] ;  /* 0x0000002410087981 */ /* 0x000ea2000c1e1b00 */
[----:B------:R-:W0:Y:S01]  /*2a60*/  MUFU.RCP64H R5, R19 ;  /* 0x0000001300057308 */ /* 0x000e220000001800 */
[----:B------:R-:W-:Y:S01]  /*2a70*/  IMAD.MOV.U32 R4, RZ, RZ, 0x1 ;  /* 0x00000001ff047424 */ /* 0x000fe200078e00ff */
[----:B------:R-:W-:Y:S05]  /*2a80*/  BSSY.RECONVERGENT B1, `(.L_x_45) ;  /* 0x0000015000017945 */ /* 0x000fea0003800200 */
        /* <DEDUP_REMOVED lines=17> */
[----:B-1----:R-:W-:Y:S05]  /*2ba0*/  CALL.REL.NOINC `($__internal_0_$__cuda_sm20_div_rn_f64_full) ;  /* 0x0000000400c47944 */ /* 0x002fea0003c00000 */
[----:B------:R-:W-:Y:S02]  /*2bb0*/  IMAD.MOV.U32 R4, RZ, RZ, R3 ;  /* 0x000000ffff047224 */ /* 0x000fe400078e0003 */
[----:B------:R-:W-:-:S07]  /*2bc0*/  IMAD.MOV.U32 R5, RZ, RZ, R6 ;  /* 0x000000ffff057224 */ /* 0x000fce00078e0006 */
.L_x_46:
[----:B------:R-:W-:Y:S05]  /*2bd0*/  BSYNC.RECONVERGENT B1 ;  /* 0x0000000000017941 */ /* 0x000fea0003800200 */
.L_x_45:
[----:B------:R-:W0:Y:S01]  /*2be0*/  LDCU.64 UR4, c[0x0][0x390] ;  /* 0x00007200ff0477ac */ /* 0x000e220008000a00 */
[----:B------:R-:W-:Y:S01]  /*2bf0*/  VIADD R6, R2, 0x400 ;  /* 0x0000040002067836 */ /* 0x000fe20000000000 */
[----:B------:R2:W-:Y:S01]  /*2c00*/  STG.E.64 desc[UR36][R16.64], R4 ;  /* 0x0000000410007986 */ /* 0x0005e2000c101b24 */
[----:B------:R-:W-:Y:S02]  /*2c10*/  IMAD.MOV.U32 R7, RZ, RZ, RZ ;  /* 0x000000ffff077224 */ /* 0x000fe400078e00ff */
[----:B------:R-:W-:-:S04]  /*2c20*/  IMAD.WIDE.U32 R6, R22, UR38, R6 ;  /* 0x0000002616067c25 */ /* 0x000fc8000f8e0006 */
[----:B------:R-:W-:Y:S01]  /*2c30*/  IMAD R3, R23, UR38, R7 ;  /* 0x0000002617037c24 */ /* 0x000fe2000f8e0207 */
[----:B0-----:R-:W-:-:S04]  /*2c40*/  LEA R24, P0, R6, UR4, 0x3 ;  /* 0x0000000406187c11 */ /* 0x001fc8000f8018ff */
[----:B------:R-:W-:-:S05]  /*2c50*/  LEA.HI.X R25, R6, UR5, R3, 0x3, P0 ;  /* 0x0000000506197c11 */ /* 0x000fca00080f1c03 */
[----:B------:R-:W3:Y:S01]  /*2c60*/  LDG.E.64 R10, desc[UR36][R24.64] ;  /* 0x00000024180a7981 */ /* 0x000ee2000c1e1b00 */
        /* <DEDUP_REMOVED lines=8> */
[----:B---3--:R-:W-:Y:S01]  /*2cf0*/  DMUL R6, R12, R10 ;  /* 0x0000000a0c067228 */ /* 0x008fe20000000000 */
[----:B------:R-:W-:-:S07]  /*2d00*/  FSETP.GEU.AND P1, PT, |R11|, 6.5827683646048100446e-37, PT ;  /* 0x036000000b00780b */ /* 0x000fce0003f2e200 */
[----:B------:R-:W-:-:S08]  /*2d10*/  DFMA R8, R6, -R18, R10 ;  /* 0x800000120608722b */ /* 0x000fd0000000000a */
[----:B--2---:R-:W-:-:S10]  /*2d20*/  DFMA R4, R12, R8, R6 ;  /* 0x000000080c04722b */ /* 0x004fd40000000006 */
        /* <DEDUP_REMOVED lines=10> */
.L_x_48:
[----:B------:R-:W-:Y:S05]  /*2dd0*/  BSYNC.RECONVERGENT B1 ;  /* 0x0000000000017941 */ /* 0x000fea0003800200 */
.L_x_47:
        /* <DEDUP_REMOVED lines=24> */
[----:B------:R-:W-:Y:S01]  /*2f60*/  MOV R4, R10 ;  /* 0x0000000a00047202 */ /* 0x000fe20000000f00 */
[----:B------:R-:W-:Y:S01]  /*2f70*/  IMAD.MOV.U32 R10, RZ, RZ, R18 ;  /* 0x000000ffff0a7224 */ /* 0x000fe200078e0012 */
[----:B------:R-:W-:Y:S01]  /*2f80*/  MOV R0, 0x2fb0 ;  /* 0x00002fb000007802 */ /* 0x000fe20000000f00 */
[----:B------:R-:W-:-:S07]  /*2f90*/  IMAD.MOV.U32 R5, RZ, RZ, R19 ;  /* 0x000000ffff057224 */ /* 0x000fce00078e0013 */
[----:B-1----:R-:W-:Y:S05]  /*2fa0*/  CALL.REL.NOINC `($__internal_0_$__cuda_sm20_div_rn_f64_full) ;  /* 0x0000000000c47944 */ /* 0x002fea0003c00000 */
[----:B------:R-:W-:Y:S02]  /*2fb0*/  IMAD.MOV.U32 R4, RZ, RZ, R3 ;  /* 0x000000ffff047224 */ /* 0x000fe400078e0003 */
[----:B------:R-:W-:-:S07]  /*2fc0*/  IMAD.MOV.U32 R5, RZ, RZ, R6 ;  /* 0x000000ffff057224 */ /* 0x000fce00078e0006 */
.L_x_50:
[----:B------:R-:W-:Y:S05]  /*2fd0*/  BSYNC.RECONVERGENT B1 ;  /* 0x0000000000017941 */ /* 0x000fea0003800200 */
.L_x_49:
        /* <DEDUP_REMOVED lines=31> */
.L_x_52:
[----:B------:R-:W-:Y:S05]  /*31d0*/  BSYNC.RECONVERGENT B1 ;  /* 0x0000000000017941 */ /* 0x000fea0003800200 */
.L_x_51:
[----:B------:R-:W0:Y:S01]  /*31e0*/  LDCU.64 UR4, c[0x0][0x388] ;  /* 0x00007100ff0477ac */ /* 0x000e220008000a00 */
[----:B------:R-:W-:Y:S01]  /*31f0*/  VIADD R2, R2, 0x1000 ;  /* 0x0000100002027836 */ /* 0x000fe20000000000 */
[----:B------:R4:W-:Y:S01]  /*3200*/  STG.E.64 desc[UR36][R24.64], R4 ;  /* 0x0000000418007986 */ /* 0x0009e2000c101b24 */
[----:B------:R-:W-:-:S03]  /*3210*/  IMAD.MOV.U32 R17, RZ, RZ, RZ ;  /* 0x000000ffff117224 */ /* 0x000fc600078e00ff */
[----:B0-----:R-:W-:-:S04]  /*3220*/  ISETP.GE.U32.AND P0, PT, R2, UR4, PT ;  /* 0x0000000402007c0c */ /* 0x001fc8000bf06070 */
[----:B------:R-:W-:-:S13]  /*3230*/  ISETP.GE.U32.AND.EX P0, PT, RZ, UR5, PT, P0 ;  /* 0x00000005ff007c0c */ /* 0x000fda000bf06100 */
[----:B----4-:R-:W-:Y:S05]  /*3240*/  @!P0 BRA `(.L_x_53) ;  /* 0xfffffff400e88947 */ /* 0x010fea000383ffff */
.L_x_39:
[----:B------:R-:W-:Y:S05]  /*3250*/  BSYNC.RECONVERGENT B0 ;  /* 0x0000000000007941 */ /* 0x000fea0003800200 */
.L_x_38:
[----:B------:R-:W-:Y:S02]  /*3260*/  MOV R0, 0x0 ;  /* 0x0000000000007802 */ /* 0x000fe40000000f00 */
[----:B------:R-:W-:Y:S02]  /*3270*/  CS2R R4, SRZ ;  /* 0x0000000000047805 */ /* 0x000fe4000001ff00 */
[----:B------:R4:W0:Y:S05]  /*3280*/  LDC.64 R2, c[0x4][R0] ;  /* 0x0100000000027b82 */ /* 0x00082a0000000a00 */
[----:B-1----:R-:W-:-:S07]  /*3290*/  LEPC R20, `(.L_x_54) ;  /* 0x000000001014794e */ /* 0x002fce0000000000 */
[----:B0-234-:R-:W-:Y:S05]  /*32a0*/  CALL.ABS.NOINC R2 ;  /* 0x0000000002007343 */ /* 0x01dfea0003c00000 */
.L_x_54:
[----:B------:R-:W-:Y:S05]  /*32b0*/  EXIT ;  /* 0x000000000000794d */ /* 0x000fea0003800000 */
        .weak           $__internal_0_$__cuda_sm20_div_rn_f64_full
        .type           $__internal_0_$__cuda_sm20_div_rn_f64_full,@function
        .size           $__internal_0_$__cuda_sm20_div_rn_f64_full,($__internal_1_$__cuda_sm20_dsqrt_rn_f64_mediumpath_v1 - $__internal_0_$__cuda_sm20_div_rn_f64_full)
$__internal_0_$__cuda_sm20_div_rn_f64_full:
[----:B------:R-:W-:Y:S01]  /*32c0*/  IMAD.MOV.U32 R7, RZ, RZ, R11 ;  /* 0x000000ffff077224 */ /* 0x000fe200078e000b */
[C---:B------:R-:W-:Y:S01]  /*32d0*/  FSETP.GEU.AND P2, PT, |R5|.reuse, 1.469367938527859385e-39, PT ;  /* 0x001000000500780b */ /* 0x040fe20003f4e200 */
[----:B------:R-:W-:Y:S01]  /*32e0*/  IMAD.MOV.U32 R11, RZ, RZ, R5 ;  /* 0x000000ffff0b7224 */ /* 0x000fe200078e0005 */
[----:B------:R-:W-:Y:S01]  /*32f0*/  LOP3.LUT R8, R5, 0x800fffff, RZ, 0xc0, !PT ;  /* 0x800fffff05087812 */ /* 0x000fe200078ec0ff */
[----:B------:R-:W-:Y:S01]  /*3300*/  IMAD.MOV.U32 R6, RZ, RZ, R4 ;  /* 0x000000ffff067224 */ /* 0x000fe200078e0004 */
[C---:B------:R-:W-:Y:S01]  /*3310*/  FSETP.GEU.AND P4, PT, |R7|.reuse, 1.469367938527859385e-39, PT ;  /* 0x001000000700780b */ /* 0x040fe20003f8e200 */
[----:B------:R-:W-:Y:S01]  /*3320*/  IMAD.MOV.U32 R14, RZ, RZ, 0x1 ;  /* 0x00000001ff0e7424 */ /* 0x000fe200078e00ff */
[----:B------:R-:W-:Y:S01]  /*3330*/  LOP3.LUT R9, R8, 0x3ff00000, RZ, 0xfc, !PT ;  /* 0x3ff0000008097812 */ /* 0x000fe200078efcff */
[----:B------:R-:W-:Y:S01]  /*3340*/  IMAD.MOV.U32 R8, RZ, RZ, R10 ;  /* 0x000000ffff087224 */ /* 0x000fe200078e000a */
[----:B------:R-:W-:Y:S01]  /*3350*/  LOP3.LUT R4, R7, 0x7ff00000, RZ, 0xc0, !PT ;  /* 0x7ff0000007047812 */ /* 0x000fe200078ec0ff */
[----:B------:R-:W-:Y:S01]  /*3360*/  IMAD.MOV.U32 R12, RZ, RZ, R6 ;  /* 0x000000ffff0c7224 */ /* 0x000fe200078e0006 */
[----:B------:R-:W-:Y:S01]  /*3370*/  LOP3.LUT R5, R5, 0x7ff00000, RZ, 0xc0, !PT ;  /* 0x7ff0000005057812 */ /* 0x000fe200078ec0ff */
[----:B------:R-:W-:Y:S02]  /*3380*/  BSSY.RECONVERGENT B3, `(.L_x_55) ;  /* 0x0000050000037945 */ /* 0x000fe40003800200 */
[----:B------:R-:W-:Y:S01]  /*3390*/  @!P2 DMUL R8, R10, 8.98846567431157953865e+307 ;  /* 0x7fe000000a08a828 */ /* 0x000fe20000000000 */
[----:B------:R-:W-:-:S03]  /*33a0*/  ISETP.GE.U32.AND P3, PT, R4, R5, PT ;  /* 0x000000050400720c */ /* 0x000fc60003f66070 */
[----:B------:R-:W-:Y:S01]  /*33b0*/  @!P4 LOP3.LUT R3, R11, 0x7ff00000, RZ, 0xc0, !PT ;  /* 0x7ff000000b03c812 */ /* 0x000fe200078ec0ff */
[----:B------:R-:W-:Y:S01]  /*33c0*/  @!P4 IMAD.MOV.U32 R20, RZ, RZ, RZ ;  /* 0x000000ffff14c224 */ /* 0x000fe200078e00ff */
[----:B------:R-:W0:Y:S02]  /*33d0*/  MUFU.RCP64H R15, R9 ;  /* 0x00000009000f7308 */ /* 0x000e240000001800 */
[----:B------:R-:W-:Y:S01]  /*33e0*/  @!P4 ISETP.GE.U32.AND P5, PT, R4, R3, PT ;  /* 0x000000030400c20c */ /* 0x000fe20003fa6070 */
[----:B------:R-:W-:-:S05]  /*33f0*/  IMAD.MOV.U32 R3, RZ, RZ, 0x1ca00000 ;  /* 0x1ca00000ff037424 */ /* 0x000fca00078e00ff */
[C---:B------:R-:W-:Y:S02]  /*3400*/  @!P4 SEL R21, R3.reuse, 0x63400000, !P5 ;  /* 0x634000000315c807 */ /* 0x040fe40006800000 */
[----:B------:R-:W-:Y:S02]  /*3410*/  SEL R13, R3, 0x63400000, !P3 ;  /* 0x63400000030d7807 */ /* 0x000fe40005800000 */
[--C-:B------:R-:W-:Y:S02]  /*3420*/  @!P4 LOP3.LUT R21, R21, 0x80000000, R7.reuse, 0xf8, !PT ;  /* 0x800000001515c812 */ /* 0x100fe400078ef807 */
[----:B------:R-:W-:Y:S02]  /*3430*/  LOP3.LUT R13, R13, 0x800fffff, R7, 0xf8, !PT ;  /* 0x800fffff0d0d7812 */ /* 0x000fe400078ef807 */
[----:B------:R-:W-:-:S06]  /*3440*/  @!P4 LOP3.LUT R21, R21, 0x100000, RZ, 0xfc, !PT ;  /* 0x001000001515c812 */ /* 0x000fcc00078efcff */
[----:B------:R-:W-:Y:S02]  /*3450*/  @!P4 DFMA R12, R12, 2, -R20 ;  /* 0x400000000c0cc82b */ /* 0x000fe40000000814 */
[----:B0-----:R-:W-:-:S08]  /*3460*/  DFMA R20, R14, -R8, 1 ;  /* 0x3ff000000e14742b */ /* 0x001fd00000000808 */
[----:B------:R-:W-:-:S08]  /*3470*/  DFMA R20, R20, R20, R20 ;  /* 0x000000141414722b */ /* 0x000fd00000000014 */
[----:B------:R-:W-:-:S08]  /*3480*/  DFMA R14, R14, R20, R14 ;  /* 0x000000140e0e722b */ /* 0x000fd0000000000e */
[----:B------:R-:W-:-:S08]  /*3490*/  DFMA R20, R14, -R8, 1 ;  /* 0x3ff000000e14742b */ /* 0x000fd00000000808 */
[----:B------:R-:W-:-:S08]  /*34a0*/  DFMA R14, R14, R20, R14 ;  /* 0x000000140e0e722b */ /* 0x000fd0000000000e */
[----:B------:R-:W-:-:S08]  /*34b0*/  DMUL R20, R14, R12 ;  /* 0x0000000c0e147228 */ /* 0x000fd00000000000 */
[----:B------:R-:W-:-:S08]  /*34c0*/  DFMA R26, R20, -R8, R12 ;  /* 0x80000008141a722b */ /* 0x000fd0000000000c */
[----:B------:R-:W-:Y:S01]  /*34d0*/  DFMA R26, R14, R26, R20 ;  /* 0x0000001a0e1a722b */ /* 0x000fe20000000014 */
[----:B------:R-:W-:Y:S01]  /*34e0*/  IMAD.MOV.U32 R14, RZ, RZ, R4 ;  /* 0x000000ffff0e7224 */ /* 0x000fe200078e0004 */
[----:B------:R-:W-:Y:S01]  /*34f0*/  @!P4 LOP3.LUT R14, R13, 0x7ff00000, RZ, 0xc0, !PT ;  /* 0x7ff000000d0ec812 */ /* 0x000fe200078ec0ff */
[----:B------:R-:W-:Y:S01]  /*3500*/  IMAD.MOV.U32 R15, RZ, RZ, R5 ;  /* 0x000000ffff0f7224 */ /* 0x000fe200078e0005 */
[----:B------:R-:W-:-:S03]  /*3510*/  @!P2 LOP3.LUT R15, R9, 0x7ff00000, RZ, 0xc0, !PT ;  /* 0x7ff00000090fa812 */ /* 0x000fc600078ec0ff */
[----:B------:R-:W-:-:S05]  /*3520*/  VIADD R4, R14, 0xffffffff ;  /* 0xffffffff0e047836 */ /* 0x000fca0000000000 */
[----:B------:R-:W-:Y:S01]  /*3530*/  ISETP.GT.U32.AND P2, PT, R4, 0x7feffffe, PT ;  /* 0x7feffffe0400780c */ /* 0x000fe20003f44070 */
[----:B------:R-:W-:-:S05]  /*3540*/  VIADD R4, R15, 0xffffffff ;  /* 0xffffffff0f047836 */ /* 0x000fca0000000000 */
[----:B------:R-:W-:-:S13]  /*3550*/  ISETP.GT.U32.OR P2, PT, R4, 0x7feffffe, P2 ;  /* 0x7feffffe0400780c */ /* 0x000fda0001744470 */
[----:B------:R-:W-:Y:S05]  /*3560*/  @P2 BRA `(.L_x_56) ;  /* 0x0000000000702947 */ /* 0x000fea0003800000 */
[----:B------:R-:W-:Y:S02]  /*3570*/  LOP3.LUT R6, R7, 0x7ff00000, RZ, 0xc0, !PT ;  /* 0x7ff0000007067812 */ /* 0x000fe400078ec0ff */
[----:B------:R-:W-:-:S04]  /*3580*/  LOP3.LUT R5, R11, 0x7ff00000, RZ, 0xc0, !PT ;  /* 0x7ff000000b057812 */ /* 0x000fc800078ec0ff */
[CC--:B------:R-:W-:Y:S02]  /*3590*/  VIADDMNMX R4, R6.reuse, -R5.reuse, 0xb9600000, !PT ;  /* 0xb960000006047446 */ /* 0x0c0fe40007800905 */
[----:B------:R-:W-:Y:S01]  /*35a0*/  ISETP.GE.U32.AND P2, PT, R6, R5, PT ;  /* 0x000000050600720c */ /* 0x000fe20003f46070 */
[----:B------:R-:W-:Y:S01]  /*35b0*/  IMAD.MOV.U32 R6, RZ, RZ, RZ ;  /* 0x000000ffff067224 */ /* 0x000fe200078e00ff */
[----:B------:R-:W-:Y:S02]  /*35c0*/  VIMNMX R4, PT, PT, R4, 0x46a00000, PT ;  /* 0x46a0000004047848 */ /* 0x000fe40003fe0100 */
[----:B------:R-:W-:-:S05]  /*35d0*/  SEL R3, R3, 0x63400000, !P2 ;  /* 0x6340000003037807 */ /* 0x000fca0005000000 */
[----:B------:R-:W-:-:S04]  /*35e0*/  IMAD.IADD R3, R4, 0x1, -R3 ;  /* 0x0000000104037824 */ /* 0x000fc800078e0a03 */
[----:B------:R-:W-:-:S06]  /*35f0*/  VIADD R7, R3, 0x7fe00000 ;  /* 0x7fe0000003077836 */ /* 0x000fcc0000000000 */
[----:B------:R-:W-:-:S10]  /*3600*/  DMUL R4, R26, R6 ;  /* 0x000000061a047228 */ /* 0x000fd40000000000 */
[----:B------:R-:W-:-:S13]  /*3610*/  FSETP.GTU.AND P2, PT, |R5|, 1.469367938527859385e-39, PT ;  /* 0x001000000500780b */ /* 0x000fda0003f4c200 */
[----:B------:R-:W-:Y:S05]  /*3620*/  @P2 BRA `(.L_x_57) ;  /* 0x0000000000942947 */ /* 0x000fea0003800000 */
[----:B------:R-:W-:-:S06]  /*3630*/  DFMA R8, R26, -R8, R12 ;  /* 0x800000081a08722b */ /* 0x000fcc000000000c */
[----:B------:R-:W-:-:S04]  /*3640*/  MOV R8, RZ ;  /* 0x000000ff00087202 */ /* 0x000fc80000000f00 */
[C---:B------:R-:W-:Y:S02]  /*3650*/  FSETP.NEU.AND P2, PT, R9.reuse, RZ, PT ;  /* 0x000000ff0900720b */ /* 0x040fe40003f4d000 */
[----:B------:R-:W-:-:S04]  /*3660*/  LOP3.LUT R11, R9, 0x80000000, R11, 0x48, !PT ;  /* 0x80000000090b7812 */ /* 0x000fc800078e480b */
[----:B------:R-:W-:-:S07]  /*3670*/  LOP3.LUT R9, R11, R7, RZ, 0xfc, !PT ;  /* 0x000000070b097212 */ /* 0x000fce00078efcff */
[----:B------:R-:W-:Y:S05]  /*3680*/  @!P2 BRA `(.L_x_57) ;  /* 0x00000000007ca947 */ /* 0x000fea0003800000 */
[----:B------:R-:W-:Y:S01]  /*3690*/  IMAD.MOV R7, RZ, RZ, -R3 ;  /* 0x000000ffff077224 */ /* 0x000fe200078e0a03 */
[----:B------:R-:W-:Y:S01]  /*36a0*/  DMUL.RP R8, R26, R8 ;  /* 0x000000081a087228 */ /* 0x000fe20000008000 */
[----:B------:R-:W-:Y:S01]  /*36b0*/  IMAD.MOV.U32 R6, RZ, RZ, RZ ;  /* 0x000000ffff067224 */ /* 0x000fe200078e00ff */
[----:B------:R-:W-:-:S05]  /*36c0*/  IADD3 R3, PT, PT, -R3, -0x43300000, RZ ;  /* 0xbcd0000003037810 */ /* 0x000fca0007ffe1ff */
[----:B------:R-:W-:-:S03]  /*36d0*/  DFMA R6, R4, -R6, R26 ;  /* 0x800000060406722b */ /* 0x000fc6000000001a */
[----:B------:R-:W-:-:S07]  /*36e0*/  LOP3.LUT R11, R9, R11, RZ, 0x3c, !PT ;  /* 0x0000000b090b7212 */ /* 0x000fce00078e3cff */
[----:B------:R-:W-:-:S04]  /*36f0*/  FSETP.NEU.AND P2, PT, |R7|, R3, PT ;  /* 0x000000030700720b */ /* 0x000fc80003f4d200 */
[----:B------:R-:W-:Y:S02]  /*3700*/  FSEL R4, R8, R4, !P2 ;  /* 0x0000000408047208 */ /* 0x000fe40005000000 */
[----:B------:R-:W-:Y:S01]  /*3710*/  FSEL R5, R11, R5, !P2 ;  /* 0x000000050b057208 */ /* 0x000fe20005000000 */
[----:B------:R-:W-:Y:S06]  /*3720*/  BRA `(.L_x_57) ;  /* 0x0000000000547947 */ /* 0x000fec0003800000 */
.L_x_56:
[----:B------:R-:W-:-:S14]  /*3730*/  DSETP.NAN.AND P2, PT, R6, R6, PT ;  /* 0x000000060600722a */ /* 0x000fdc0003f48000 */
[----:B------:R-:W-:Y:S05]  /*3740*/  @P2 BRA `(.L_x_58) ;  /* 0x0000000000442947 */ /* 0x000fea0003800000 */
[----:B------:R-:W-:-:S14]  /*3750*/  DSETP.NAN.AND P2, PT, R10, R10, PT ;  /* 0x0000000a0a00722a */ /* 0x000fdc0003f48000 */
[----:B------:R-:W-:Y:S05]  /*3760*/  @P2 BRA `(.L_x_59) ;  /* 0x0000000000302947 */ /* 0x000fea0003800000 */
[----:B------:R-:W-:Y:S01]  /*3770*/  ISETP.NE.AND P2, PT, R14, R15, PT ;  /* 0x0000000f0e00720c */ /* 0x000fe20003f45270 */
[----:B------:R-:W-:Y:S02]  /*3780*/  IMAD.MOV.U32 R4, RZ, RZ, 0x0 ;  /* 0x00000000ff047424 */ /* 0x000fe400078e00ff */
[----:B------:R-:W-:-:S10]  /*3790*/  IMAD.MOV.U32 R5, RZ, RZ, -0x80000 ;  /* 0xfff80000ff057424 */ /* 0x000fd400078e00ff */
[----:B------:R-:W-:Y:S05]  /*37a0*/  @!P2 BRA `(.L_x_57) ;  /* 0x000000000034a947 */ /* 0x000fea0003800000 */
[----:B------:R-:W-:Y:S02]  /*37b0*/  ISETP.NE.AND P2, PT, R14, 0x7ff00000, PT ;  /* 0x7ff000000e00780c */ /* 0x000fe40003f45270 */
[----:B------:R-:W-:Y:S02]  /*37c0*/  LOP3.LUT R5, R7, 0x80000000, R11, 0x48, !PT ;  /* 0x8000000007057812 */ /* 0x000fe400078e480b */
[----:B------:R-:W-:-:S13]  /*37d0*/  ISETP.EQ.OR P2, PT, R15, RZ, !P2 ;  /* 0x000000ff0f00720c */ /* 0x000fda0005742670 */
[----:B------:R-:W-:Y:S01]  /*37e0*/  @P2 LOP3.LUT R3, R5, 0x7ff00000, RZ, 0xfc, !PT ;  /* 0x7ff0000005032812 */ /* 0x000fe200078efcff */
[----:B------:R-:W-:Y:S02]  /*37f0*/  @!P2 IMAD.MOV.U32 R4, RZ, RZ, RZ ;  /* 0x000000ffff04a224 */ /* 0x000fe400078e00ff */
[----:B------:R-:W-:Y:S02]  /*3800*/  @P2 IMAD.MOV.U32 R4, RZ, RZ, RZ ;  /* 0x000000ffff042224 */ /* 0x000fe400078e00ff */
[----:B------:R-:W-:Y:S01]  /*3810*/  @P2 IMAD.MOV.U32 R5, RZ, RZ, R3 ;  /* 0x000000ffff052224 */ /* 0x000fe200078e0003 */
[----:B------:R-:W-:Y:S06]  /*3820*/  BRA `(.L_x_57) ;  /* 0x0000000000147947 */ /* 0x000fec0003800000 */
.L_x_59:
[----:B------:R-:W-:Y:S01]  /*3830*/  LOP3.LUT R5, R11, 0x80000, RZ, 0xfc, !PT ;  /* 0x000800000b057812 */ /* 0x000fe200078efcff */
[----:B------:R-:W-:Y:S01]  /*3840*/  IMAD.MOV.U32 R4, RZ, RZ, R10 ;  /* 0x000000ffff047224 */ /* 0x000fe200078e000a */
[----:B------:R-:W-:Y:S06]  /*3850*/  BRA `(.L_x_57) ;  /* 0x0000000000087947 */ /* 0x000fec0003800000 */
.L_x_58:
[----:B------:R-:W-:Y:S01]  /*3860*/  LOP3.LUT R5, R7, 0x80000, RZ, 0xfc, !PT ;  /* 0x0008000007057812 */ /* 0x000fe200078efcff */
[----:B------:R-:W-:-:S07]  /*3870*/  IMAD.MOV.U32 R4, RZ, RZ, R6 ;  /* 0x000000ffff047224 */ /* 0x000fce00078e0006 */
.L_x_57:
[----:B------:R-:W-:Y:S05]  /*3880*/  BSYNC.RECONVERGENT B3 ;  /* 0x0000000000037941 */ /* 0x000fea0003800200 */
.L_x_55:
[----:B------:R-:W-:Y:S02]  /*3890*/  IMAD.MOV.U32 R3, RZ, RZ, R4 ;  /* 0x000000ffff037224 */ /* 0x000fe400078e0004 */
[----:B------:R-:W-:Y:S02]  /*38a0*/  IMAD.MOV.U32 R6, RZ, RZ, R5 ;  /* 0x000000ffff067224 */ /* 0x000fe400078e0005 */
[----:B------:R-:W-:Y:S02]  /*38b0*/  IMAD.MOV.U32 R4, RZ, RZ, R0 ;  /* 0x000000ffff047224 */ /* 0x000fe400078e0000 */
[----:B------:R-:W-:-:S04]  /*38c0*/  IMAD.MOV.U32 R5, RZ, RZ, 0x0 ;  /* 0x00000000ff057424 */ /* 0x000fc800078e00ff */
[----:B------:R-:W-:Y:S05]  /*38d0*/  RET.REL.NODEC R4 `(_Z7kernel2xxPd) ;  /* 0xffffffc404c87950 */ /* 0x000fea0003c3ffff */
        .weak           $__internal_1_$__cuda_sm20_dsqrt_rn_f64_mediumpath_v1
        .type           $__internal_1_$__cuda_sm20_dsqrt_rn_f64_mediumpath_v1,@function
        .size           $__internal_1_$__cuda_sm20_dsqrt_rn_f64_mediumpath_v1,(.L_x_161 - $__internal_1_$__cuda_sm20_dsqrt_rn_f64_mediumpath_v1)
$__internal_1_$__cuda_sm20_dsqrt_rn_f64_mediumpath_v1:
[----:B------:R-:W-:Y:S01]  /*38e0*/  ISETP.GE.U32.AND P1, PT, R4, -0x3400000, PT ;  /* 0xfcc000000400780c */ /* 0x000fe20003f26070 */
[----:B------:R-:W-:Y:S01]  /*38f0*/  BSSY.RECONVERGENT B1, `(.L_x_60) ;  /* 0x0000026000017945 */ /* 0x000fe20003800200 */
[----:B------:R-:W-:Y:S02]  /*3900*/  IMAD.MOV.U32 R8, RZ, RZ, R10 ;  /* 0x000000ffff087224 */ /* 0x000fe400078e000a */
[----:B------:R-:W-:Y:S02]  /*3910*/  IMAD.MOV.U32 R4, RZ, RZ, R14 ;  /* 0x000000ffff047224 */ /* 0x000fe400078e000e */
[----:B------:R-:W-:-:S07]  /*3920*/  IMAD.MOV.U32 R5, RZ, RZ, R15 ;  /* 0x000000ffff057224 */ /* 0x000fce00078e000f */
[----:B------:R-:W-:Y:S05]  /*3930*/  @!P1 BRA `(.L_x_61) ;  /* 0x0000000000209947 */ /* 0x000fea0003800000 */
[----:B------:R-:W-:-:S10]  /*3940*/  DFMA.RM R4, R4, R8, R12 ;  /* 0x000000080404722b */ /* 0x000fd4000000400c */
[----:B------:R-:W-:-:S05]  /*3950*/  IADD3 R8, P1, PT, R4, 0x1, RZ ;  /* 0x0000000104087810 */ /* 0x000fca0007f3e0ff */
[----:B------:R-:W-:-:S06]  /*3960*/  IMAD.X R9, RZ, RZ, R5, P1 ;  /* 0x000000ffff097224 */ /* 0x000fcc00008e0605 */
[----:B------:R-:W-:-:S08]  /*3970*/  DFMA.RP R6, -R4, R8, R6 ;  /* 0x000000080406722b */ /* 0x000fd00000008106 */
[----:B------:R-:W-:-:S06]  /*3980*/  DSETP.GT.AND P1, PT, R6, RZ, PT ;  /* 0x000000ff0600722a */ /* 0x000fcc0003f24000 */
[----:B------:R-:W-:Y:S02]  /*3990*/  FSEL R4, R8, R4, P1 ;  /* 0x0000000408047208 */ /* 0x000fe40000800000 */
[----:B------:R-:W-:Y:S01]  /*39a0*/  FSEL R5, R9, R5, P1 ;  /* 0x0000000509057208 */ /* 0x000fe20000800000 */
[----:B------:R-:W-:Y:S06]  /*39b0*/  BRA `(.L_x_62) ;  /* 0x0000000000647947 */ /* 0x000fec0003800000 */
.L_x_61:
[----:B------:R-:W-:-:S14]  /*39c0*/  DSETP.NE.AND P1, PT, R6, RZ, PT ;  /* 0x000000ff0600722a */ /* 0x000fdc0003f25000 */
[----:B------:R-:W-:Y:S05]  /*39d0*/  @!P1 BRA `(.L_x_63) ;  /* 0x0000000000589947 */ /* 0x000fea0003800000 */
[----:B------:R-:W-:-:S13]  /*39e0*/  ISETP.GE.AND P1, PT, R7, RZ, PT ;  /* 0x000000ff0700720c */ /* 0x000fda0003f26270 */
[----:B------:R-:W-:Y:S02]  /*39f0*/  @!P1 IMAD.MOV.U32 R4, RZ, RZ, 0x0 ;  /* 0x00000000ff049424 */ /* 0x000fe400078e00ff */
[----:B------:R-:W-:Y:S01]  /*3a00*/  @!P1 IMAD.MOV.U32 R5, RZ, RZ, -0x80000 ;  /* 0xfff80000ff059424 */ /* 0x000fe200078e00ff */
[----:B------:R-:W-:Y:S06]  /*3a10*/  @!P1 BRA `(.L_x_62) ;  /* 0x00000000004c9947 */ /* 0x000fec0003800000 */
[----:B------:R-:W-:-:S13]  /*3a20*/  ISETP.GT.AND P1, PT, R7, 0x7fefffff, PT ;  /* 0x7fefffff0700780c */ /* 0x000fda0003f24270 */
[----:B------:R-:W-:Y:S05]  /*3a30*/  @P1 BRA `(.L_x_63) ;  /* 0x0000000000401947 */ /* 0x000fea0003800000 */
[----:B------:R-:W-:Y:S01]  /*3a40*/  DMUL R4, R6, 8.11296384146066816958e+31 ;  /* 0x4690000006047828 */ /* 0x000fe20000000000 */
[----:B------:R-:W-:Y:S02]  /*3a50*/  IMAD.MOV.U32 R10, RZ, RZ, 0x0 ;  /* 0x00000000ff0a7424 */ /* 0x000fe400078e00ff */
[----:B------:R-:W-:Y:S02]  /*3a60*/  IMAD.MOV.U32 R6, RZ, RZ, RZ ;  /* 0x000000ffff067224 */ /* 0x000fe400078e00ff */
[----:B------:R-:W-:Y:S01]  /*3a70*/  IMAD.MOV.U32 R11, RZ, RZ, 0x3fd80000 ;  /* 0x3fd80000ff0b7424 */ /* 0x000fe200078e00ff */
[----:B------:R-:W0:Y:S03]  /*3a80*/  MUFU.RSQ64H R7, R5 ;  /* 0x0000000500077308 */ /* 0x000e260000001c00 */
[----:B0-----:R-:W-:-:S08]  /*3a90*/  DMUL R8, R6, R6 ;  /* 0x0000000606087228 */ /* 0x001fd00000000000 */
[----:B------:R-:W-:-:S08]  /*3aa0*/  DFMA R8, R4, -R8, 1 ;  /* 0x3ff000000408742b */ /* 0x000fd00000000808 */
[----:B------:R-:W-:Y:S02]  /*3ab0*/  DFMA R10, R8, R10, 0.5 ;  /* 0x3fe00000080a742b */ /* 0x000fe4000000000a */
[----:B------:R-:W-:-:S08]  /*3ac0*/  DMUL R8, R6, R8 ;  /* 0x0000000806087228 */ /* 0x000fd00000000000 */
[----:B------:R-:W-:-:S08]  /*3ad0*/  DFMA R8, R10, R8, R6 ;  /* 0x000000080a08722b */ /* 0x000fd00000000006 */
[----:B------:R-:W-:Y:S02]  /*3ae0*/  DMUL R6, R4, R8 ;  /* 0x0000000804067228 */ /* 0x000fe40000000000 */
[----:B------:R-:W-:-:S06]  /*3af0*/  VIADD R9, R9, 0xfff00000 ;  /* 0xfff0000009097836 */ /* 0x000fcc0000000000 */
[----:B------:R-:W-:-:S08]  /*3b00*/  DFMA R10, R6, -R6, R4 ;  /* 0x80000006060a722b */ /* 0x000fd00000000004 */
[----:B------:R-:W-:-:S10]  /*3b10*/  DFMA R4, R8, R10, R6 ;  /* 0x0000000a0804722b */ /* 0x000fd40000000006 */
[----:B------:R-:W-:Y:S01]  /*3b20*/  VIADD R5, R5, 0xfcb00000 ;  /* 0xfcb0000005057836 */ /* 0x000fe20000000000 */
[----:B------:R-:W-:Y:S06]  /*3b30*/  BRA `(.L_x_62) ;  /* 0x0000000000047947 */ /* 0x000fec0003800000 */
.L_x_63:
[----:B------:R-:W-:-:S11]  /*3b40*/  DADD R4, R6, R6 ;  /* 0x0000000006047229 */ /* 0x000fd60000000006 */
.L_x_62:
[----:B------:R-:W-:Y:S05]  /*3b50*/  BSYNC.RECONVERGENT B1 ;  /* 0x0000000000017941 */ /* 0x000fea0003800200 */
.L_x_60:
[----:B------:R-:W-:Y:S02]  /*3b60*/  IMAD.MOV.U32 R18, RZ, RZ, R4 ;  /* 0x000000ffff127224 */ /* 0x000fe400078e0004 */
[----:B------:R-:W-:Y:S02]  /*3b70*/  IMAD.MOV.U32 R19, RZ, RZ, R5 ;  /* 0x000000ffff137224 */ /* 0x000fe400078e0005 */
[----:B------:R-:W-:Y:S02]  /*3b80*/  IMAD.MOV.U32 R4, RZ, RZ, R0 ;  /* 0x000000ffff047224 */ /* 0x000fe400078e0000 */
[----:B------:R-:W-:-:S04]  /*3b90*/  IMAD.MOV.U32 R5, RZ, RZ, 0x0 ;  /* 0x00000000ff057424 */ /* 0x000fc800078e00ff */
[----:B------:R-:W-:Y:S05]  /*3ba0*/  RET.REL.NODEC R4 `(_Z7kernel2xxPd) ;  /* 0xffffffc404147950 */ /* 0x000fea0003c3ffff */
.L_x_64:
[----:B------:R-:W-:-:S00]  /*3bb0*/  BRA `(.L_x_64) ;  /* 0xfffffffc00fc7947 */ /* 0x000fc0000383ffff */
[----:B------:R-:W-:-:S00]  /*3bc0*/  NOP ;  /* 0x0000000000007918 */ /* 0x000fc00000000000 */
        /* <DEDUP_REMOVED lines=11> */
.L_x_161:


//--------------------- .text._Z7kernel1iiPd      --------------------------
	.section	.text._Z7kernel1iiPd,"ax",@progbits
	.align	128
        .global         _Z7kernel1iiPd
        .type           _Z7kernel1iiPd,@function
        .size           _Z7kernel1iiPd,(.L_x_163 - _Z7kernel1iiPd)
        .other          _Z7kernel1iiPd,@"STO_CUDA_ENTRY STV_DEFAULT"
_Z7kernel1iiPd:
.text._Z7kernel1iiPd:
[----:B------:R-:W-:Y:S01]  /*0000*/  LDC R1, c[0x0][0x37c] ;  /* 0x0000df00ff017b82 */ /* 0x000fe20000000800 */
[----:B------:R-:W0:Y:S01]  /*0010*/  S2R R27, SR_TID.X ;  /* 0x00000000001b7919 */ /* 0x000e220000002100 */
[----:B------:R-:W0:Y:S01]  /*0020*/  LDCU UR4, c[0x0][0x360] ;  /* 0x00006c00ff0477ac */ /* 0x000e220008000800 */
[----:B------:R-:W0:Y:S01]  /*0030*/  S2R R0, SR_CTAID.X ;  /* 0x0000000000007919 */ /* 0x000e220000002500 */
[----:B------:R-:W1:Y:S01]  /*0040*/  LDCU UR5, c[0x0][0x380] ;  /* 0x00007000ff0577ac */ /* 0x000e620008000800 */
[----:B0-----:R-:W-:-:S05]  /*0050*/  IMAD R27, R0, UR4, R27 ;  /* 0x00000004001b7c24 */ /* 0x001fca000f8e021b */
[----:B-1----:R-:W-:-:S13]  /*0060*/  ISETP.GE.AND P0, PT, R27, UR5, PT ;  /* 0x000000051b007c0c */ /* 0x002fda000bf06270 */
[----:B------:R-:W-:Y:S05]  /*0070*/  @P0 EXIT ;  /* 0x000000000000094d */ /* 0x000fea0003800000 */
[----:B------:R-:W0:Y:S01]  /*0080*/  LDCU UR10, c[0x0][0x384] ;  /* 0x00007080ff0a77ac */ /* 0x000e220008000800 */
[----:B------:R-:W-:Y:S01]  /*0090*/  CS2R R6, SRZ ;  /* 0x0000000000067805 */ /* 0x000fe2000001ff00 */
[----:B------:R-:W1:Y:S01]  /*00a0*/  LDCU.64 UR12, c[0x0][0x358] ;  /* 0x00006b00ff0c77ac */ /* 0x000e620008000a00 */
[----:B0-----:R-:W-:-:S09]  /*00b0*/  UISETP.GE.AND UP0, UPT, UR10, 0x1, UPT ;  /* 0x000000010a00788c */ /* 0x001fd2000bf06270 */
[----:B-1----:R-:W-:Y:S05]  /*00c0*/  BRA.U !UP0, `(.L_x_65) ;  /* 0x0000000508a87547 */ /* 0x002fea000b800000 */
[----:B------:R-:W-:Y:S02]  /*00d0*/  UISETP.GE.U32.AND UP2, UPT, UR10, 0x10, UPT ;  /* 0x000000100a00788c */ /* 0x000fe4000bf46070 */
[----:B------:R-:W-:Y:S01]  /*00e0*/  IMAD R20, R27, UR10, RZ ;  /* 0x0000000a1b147c24 */ /* 0x000fe2000f8e02ff */
[----:B------:R-:W-:Y:S01]  /*00f0*/  ULOP3.LUT UR8, UR10, 0xf, URZ, 0xc0, !UPT ;  /* 0x0000000f0a087892 */ /* 0x000fe2000f8ec0ff */
[----:B------:R-:W-:Y:S01]  /*0100*/  CS2R R6, SRZ ;  /* 0x0000000000067805 */ /* 0x000fe2000001ff00 */
[----:B------:R-:W-:Y:S02]  /*0110*/  UMOV UR4, URZ ;  /* 0x000000ff00047c82 */ /* 0x000fe40008000000 */
[----:B------:R-:W-:Y:S02]  /*0120*/  UISETP.NE.AND UP1, UPT, UR8, URZ, UPT ;  /* 0x000000ff0800728c */ /* 0x000fe4000bf25270 */
[----:B------:R-:W-:Y:S09]  /*0130*/  BRA.U !UP2, `(.L_x_66) ;  /* 0x000000010ab87547 */ /* 0x000ff2000b800000 */
[----:B------:R-:W0:Y:S01]  /*0140*/  LDCU.64 UR6, c[0x0][0x388] ;  /* 0x00007100ff0677ac */ /* 0x000e220008000a00 */
[----:B------:R-:W-:Y:S01]  /*0150*/  IMAD.MOV.U32 R0, RZ, RZ, R20 ;  /* 0x000000ffff007224 */ /* 0x000fe200078e0014 */
[----:B------:R-:W-:Y:S01]  /*0160*/  CS2R R6, SRZ ;  /* 0x0000000000067805 */ /* 0x000fe2000001ff00 */
[----:B------:R-:W-:-:S04]  /*0170*/  ULOP3.LUT UR4, UR10, 0x7ffffff0, URZ, 0xc0, !UPT ;  /* 0x7ffffff00a047892 */ /* 0x000fc8000f8ec0ff */
[----:B------:R-:W-:Y:S02]  /*0180*/  UIADD3 UR9, UPT, UPT, -UR4, URZ, URZ ;  /* 0x000000ff04097290 */ /* 0x000fe4000fffe1ff */
[----:B0-----:R-:W-:-:S04]  /*0190*/  UIADD3 UR5, UP2, UPT, UR6, 0x40, URZ ;  /* 0x0000004006057890 */ /* 0x001fc8000ff5e0ff */
[----:B------:R-:W-:-:S12]  /*01a0*/  UIADD3.X UR6, UPT, UPT, URZ, UR7, URZ, UP2, !UPT ;  /* 0x00000007ff067290 */ /* 0x000fd800097fe4ff */
.L_x_67:
[----:B------:R-:W-:Y:S02]  /*01b0*/  IMAD.U32 R4, RZ, RZ, UR5 ;  /* 0x00000005ff047e24 */ /* 0x000fe4000f8e00ff */
[----:B------:R-:W-:Y:S02]  /*01c0*/  IMAD.U32 R5, RZ, RZ, UR6 ;  /* 0x00000006ff057e24 */ /* 0x000fe4000f8e00ff */
[----:B------:R-:W-:-:S05]  /*01d0*/  IMAD.WIDE R4, R0, 0x8, R4 ;  /* 0x0000000800047825 */ /* 0x000fca00078e0204 */
[----:B------:R-:W2:Y:S04]  /*01e0*/  LDG.E.64 R10, desc[UR12][R4.64+-0x40] ;  /* 0xffffc00c040a7981 */ /* 0x000ea8000c1e1b00 */
[----:B------:R-:W3:Y:S04]  /*01f0*/  LDG.E.64 R8, desc[UR12][R4.64+-0x38] ;  /* 0xffffc80c04087981 */ /* 0x000ee8000c1e1b00 */
[----:B------:R-:W4:Y:S04]  /*0200*/  LDG.E.64 R24, desc[UR12][R4.64+-0x30] ;  /* 0xffffd00c04187981 */ /* 0x000f28000c1e1b00 */
[----:B------:R-:W5:Y:S04]  /*0210*/  LDG.E.64 R22, desc[UR12][R4.64+-0x28] ;  /* 0xffffd80c04167981 */ /* 0x000f68000c1e1b00 */
[----:B------:R-:W5:Y:S04]  /*0220*/  LDG.E.64 R18, desc[UR12][R4.64+-0x20] ;  /* 0xffffe00c04127981 */ /* 0x000f68000c1e1b00 */
[----:B------:R-:W5:Y:S04]  /*0230*/  LDG.E.64 R16, desc[UR12][R4.64+-0x18] ;  /* 0xffffe80c04107981 */ /* 0x000f68000c1e1b00 */
[----:B------:R-:W5:Y:S04]  /*0240*/  LDG.E.64 R2, desc[UR12][R4.64+-0x10] ;  /* 0xfffff00c04027981 */ /* 0x000f68000c1e1b00 */
[----:B------:R-:W5:Y:S04]  /*0250*/  LDG.E.64 R14, desc[UR12][R4.64+-0x8] ;  /* 0xfffff80c040e7981 */ /* 0x000f68000c1e1b00 */
[----:B------:R-:W5:Y:S04]  /*0260*/  LDG.E.64 R12, desc[UR12][R4.64] ;  /* 0x0000000c040c7981 */ /* 0x000f68000c1e1b00 */
[----:B------:R-:W5:Y:S01]  /*0270*/  LDG.E.64 R28, desc[UR12][R4.64+0x38] ;  /* 0x0000380c041c7981 */ /* 0x000f62000c1e1b00 */
[----:B--2---:R-:W-:-:S03]  /*0280*/  DADD R6, R10, R6 ;  /* 0x000000000a067229 */ /* 0x004fc60000000006 */
[----:B------:R-:W2:Y:S05]  /*0290*/  LDG.E.64 R10, desc[UR12][R4.64+0x8] ;  /* 0x0000080c040a7981 */ /* 0x000eaa000c1e1b00 */
[----:B---3--:R-:W-:Y:S01]  /*02a0*/  DADD R6, R6, R8 ;  /* 0x0000000006067229 */ /* 0x008fe20000000008 */
[----:B------:R-:W3:Y:S07]  /*02b0*/  LDG.E.64 R8, desc[UR12][R4.64+0x10] ;  /* 0x0000100c04087981 */ /* 0x000eee000c1e1b00 */
[----:B----4-:R-:W-:-:S02]  /*02c0*/  DADD R24, R6, R24 ;  /* 0x0000000006187229 */ /* 0x010fc40000000018 */
[----:B------:R-:W4:Y:S06]  /*02d0*/  LDG.E.64 R6, desc[UR12][R4.64+0x18] ;  /* 0x0000180c04067981 */ /* 0x000f2c000c1e1b00 */
[----:B-----5:R-:W-:Y:S01]  /*02e0*/  DADD R24, R24, R22 ;  /* 0x0000000018187229 */ /* 0x020fe20000000016 */
[----:B------:R-:W5:Y:S07]  /*02f0*/  LDG.E.64 R22, desc[UR12][R4.64+0x20] ;  /* 0x0000200c04167981 */ /* 0x000f6e000c1e1b00 */
[----:B------:R-:W-:Y:S01]  /*0300*/  DADD R24, R24, R18 ;  /* 0x0000000018187229 */ /* 0x000fe20000000012 */
[----:B------:R-:W5:Y:S07]  /*0310*/  LDG.E.64 R18, desc[UR12][R4.64+0x28] ;  /* 0x0000280c04127981 */ /* 0x000f6e000c1e1b00 */
[----:B------:R-:W-:Y:S01]  /*0320*/  DADD R24, R24, R16 ;  /* 0x0000000018187229 */ /* 0x000fe20000000010 */
[----:B------:R-:W5:Y:S07]  /*0330*/  LDG.E.64 R16, desc[UR12][R4.64+0x30] ;  /* 0x0000300c04107981 */ /* 0x000f6e000c1e1b00 */
[----:B------:R-:W-:-:S08]  /*0340*/  DADD R2, R24, R2 ;  /* 0x0000000018027229 */ /* 0x000fd00000000002 */
[----:B------:R-:W-:-:S08]  /*0350*/  DADD R2, R2, R14 ;  /* 0x0000000002027229 */ /* 0x000fd0000000000e */
[----:B------:R-:W-:Y:S01]  /*0360*/  DADD R2, R2, R12 ;  /* 0x0000000002027229 */ /* 0x000fe2000000000c */
[----:B------:R-:W-:-:S04]  /*0370*/  UIADD3 UR9, UPT, UPT, UR9, 0x10, URZ ;  /* 0x0000001009097890 */ /* 0x000fc8000fffe0ff */
[----:B------:R-:W-:Y:S01]  /*0380*/  UISETP.NE.AND UP2, UPT, UR9, URZ, UPT ;  /* 0x000000ff0900728c */ /* 0x000fe2000bf45270 */
[----:B------:R-:W-:Y:S02]  /*0390*/  IADD3 R0, PT, PT, R0, 0x10, RZ ;  /* 0x0000001000007810 */ /* 0x000fe40007ffe0ff */
[----:B--2---:R-:W-:-:S08]  /*03a0*/  DADD R2, R2, R10 ;  /* 0x0000000002027229 */ /* 0x004fd0000000000a */
[----:B---3--:R-:W-:-:S08]  /*03b0*/  DADD R2, R2, R8 ;  /* 0x0000000002027229 */ /* 0x008fd00000000008 */
[----:B----4-:R-:W-:-:S08]  /*03c0*/  DADD R2, R2, R6 ;  /* 0x0000000002027229 */ /* 0x010fd00000000006 */
[----:B-----5:R-:W-:-:S08]  /*03d0*/  DADD R2, R2, R22 ;  /* 0x0000000002027229 */ /* 0x020fd00000000016 */
[----:B------:R-:W-:-:S08]  /*03e0*/  DADD R2, R2, R18 ;  /* 0x0000000002027229 */ /* 0x000fd00000000012 */
[----:B------:R-:W-:-:S08]  /*03f0*/  DADD R2, R2, R16 ;  /* 0x0000000002027229 */ /* 0x000fd00000000010 */
[----:B------:R-:W-:Y:S01]  /*0400*/  DADD R6, R2, R28 ;  /* 0x0000000002067229 */ /* 0x000fe2000000001c */
[----:B------:R-:W-:Y:S10]  /*0410*/  BRA.U UP2, `(.L_x_67) ;  /* 0xfffffffd02647547 */ /* 0x000ff4000b83ffff */
.L_x_66:
[----:B------:R-:W-:Y:S05]  /*0420*/  BRA.U !UP1, `(.L_x_65) ;  /* 0x0000000109d07547 */ /* 0x000fea000b800000 */
[----:B------:R-:W-:Y:S02]  /*0430*/  UISETP.GE.U32.AND UP1, UPT, UR8, 0x8, UPT ;  /* 0x000000080800788c */ /* 0x000fe4000bf26070 */
[----:B------:R-:W-:-:S04]  /*0440*/  ULOP3.LUT UR6, UR10, 0x7, URZ, 0xc0, !UPT ;  /* 0x000000070a067892 */ /* 0x000fc8000f8ec0ff */
[----:B------:R-:W-:-:S03]  /*0450*/  UISETP.NE.AND UP2, UPT, UR6, URZ, UPT ;  /* 0x000000ff0600728c */ /* 0x000fc6000bf45270 */
[----:B------:R-:W-:Y:S08]  /*0460*/  BRA.U !UP1, `(.L_x_68) ;  /* 0x0000000109507547 */ /* 0x000ff0000b800000 */
[----:B------:R-:W0:Y:S01]  /*0470*/  LDC.64 R14, c[0x0][0x388] ;  /* 0x0000e200ff0e7b82 */ /* 0x000e220000000a00 */
[----:B------:R-:W-:-:S04]  /*0480*/  VIADD R3, R20, UR4 ;  /* 0x0000000414037c36 */ /* 0x000fc80008000000 */
[----:B0-----:R-:W-:-:S05]  /*0490*/  IMAD.WIDE R14, R3, 0x8, R14 ;  /* 0x00000008030e7825 */ /* 0x001fca00078e020e */
[----:B------:R-:W2:Y:S04]  /*04a0*/  LDG.E.64 R16, desc[UR12][R14.64] ;  /* 0x0000000c0e107981 */ /* 0x000ea8000c1e1b00 */
[----:B------:R-:W3:Y:S04]  /*04b0*/  LDG.E.64 R18, desc[UR12][R14.64+0x8] ;  /* 0x0000080c0e127981 */ /* 0x000ee8000c1e1b00 */
[----:B------:R-:W4:Y:S04]  /*04c0*/  LDG.E.64 R22, desc[UR12][R14.64+0x10] ;  /* 0x0000100c0e167981 */ /* 0x000f28000c1e1b00 */
[----:B------:R-:W5:Y:S04]  /*04d0*/  LDG.E.64 R10, desc[UR12][R14.64+0x18] ;  /* 0x0000180c0e0a7981 */ /* 0x000f68000c1e1b00 */
[----:B------:R-:W5:Y:S04]  /*04e0*/  LDG.E.64 R8, desc[UR12][R14.64+0x20] ;  /* 0x0000200c0e087981 */ /* 0x000f68000c1e1b00 */
[----:B------:R-:W5:Y:S04]  /*04f0*/  LDG.E.64 R4, desc[UR12][R14.64+0x28] ;  /* 0x0000280c0e047981 */ /* 0x000f68000c1e1b00 */
[----:B------:R-:W5:Y:S04]  /*0500*/  LDG.E.64 R2, desc[UR12][R14.64+0x30] ;  /* 0x0000300c0e027981 */ /* 0x000f68000c1e1b00 */
[----:B------:R-:W5:Y:S01]  /*0510*/  LDG.E.64 R12, desc[UR12][R14.64+0x38] ;  /* 0x0000380c0e0c7981 */ /* 0x000f62000c1e1b00 */
[----:B------:R-:W-:Y:S01]  /*0520*/  UIADD3 UR4, UPT, UPT, UR4, 0x8, URZ ;  /* 0x0000000804047890 */ /* 0x000fe2000fffe0ff */
[----:B--2---:R-:W-:-:S08]  /*0530*/  DADD R16, R6, R16 ;  /* 0x0000000006107229 */ /* 0x004fd00000000010 */
[----:B---3--:R-:W-:-:S08]  /*0540*/  DADD R16, R16, R18 ;  /* 0x0000000010107229 */ /* 0x008fd00000000012 */
[----:B----4-:R-:W-:-:S08]  /*0550*/  DADD R16, R16, R22 ;  /* 0x0000000010107229 */ /* 0x010fd00000000016 */
[----:B-----5:R-:W-:-:S08]  /*0560*/  DADD R10, R16, R10 ;  /* 0x00000000100a7229 */ /* 0x020fd0000000000a */
[----:B------:R-:W-:-:S08]  /*0570*/  DADD R8, R10, R8 ;  /* 0x000000000a087229 */ /* 0x000fd00000000008 */
[----:B------:R-:W-:-:S08]  /*0580*/  DADD R4, R8, R4 ;  /* 0x0000000008047229 */ /* 0x000fd00000000004 */
[----:B------:R-:W-:-:S08]  /*0590*/  DADD R2, R4, R2 ;  /* 0x0000000004027229 */ /* 0x000fd00000000002 */
[----:B------:R-:W-:-:S11]  /*05a0*/  DADD R6, R2, R12 ;  /* 0x0000000002067229 */ /* 0x000fd6000000000c */
.L_x_68:
        /* <DEDUP_REMOVED lines=11> */
[----:B------:R-:W5:Y:S01]  /*0660*/  LDG.E.64 R12, desc[UR12][R2.64+0x18] ;  /* 0x0000180c020c7981 */ /* 0x000f62000c1e1b00 */
[----:B------:R-:W-:Y:S01]  /*0670*/  UIADD3 UR4, UPT, UPT, UR4, 0x4, URZ ;  /* 0x0000000404047890 */ /* 0x000fe2000fffe0ff */
[----:B--2---:R-:W-:-:S08]  /*0680*/  DADD R4, R6, R4 ;  /* 0x0000000006047229 */ /* 0x004fd00000000004 */
[----:B---3--:R-:W-:-:S08]  /*0690*/  DADD R4, R4, R8 ;  /* 0x0000000004047229 */ /* 0x008fd00000000008 */
[----:B----4-:R-:W-:-:S08]  /*06a0*/  DADD R4, R4, R10 ;  /* 0x0000000004047229 */ /* 0x010fd0000000000a */
[----:B-----5:R-:W-:-:S11]  /*06b0*/  DADD R6, R4, R12 ;  /* 0x0000000004067229 */ /* 0x020fd6000000000c */
.L_x_69:
[----:B------:R-:W-:Y:S05]  /*06c0*/  BRA.U !UP2, `(.L_x_65) ;  /* 0x000000010a287547 */ /* 0x000fea000b800000 */
[----:B------:R-:W0:Y:S01]  /*06d0*/  LDC.64 R4, c[0x0][0x388] ;  /* 0x0000e200ff047b82 */ /* 0x000e220000000a00 */
[----:B------:R-:W-:Y:S01]  /*06e0*/  VIADD R9, R20, UR4 ;  /* 0x0000000414097c36 */ /* 0x000fe20008000000 */
[----:B------:R-:W-:-:S12]  /*06f0*/  UIADD3 UR5, UPT, UPT, -UR5, URZ, URZ ;  /* 0x000000ff05057290 */ /* 0x000fd8000fffe1ff */
.L_x_70:
[----:B0-----:R-:W-:-:S06]  /*0700*/  IMAD.WIDE R2, R9, 0x8, R4 ;  /* 0x0000000809027825 */ /* 0x001fcc00078e0204 */
[----:B------:R-:W2:Y:S01]  /*0710*/  LDG.E.64 R2, desc[UR12][R2.64] ;  /* 0x0000000c02027981 */ /* 0x000ea2000c1e1b00 */
[----:B------:R-:W-:Y:S01]  /*0720*/  UIADD3 UR5, UPT, UPT, UR5, 0x1, URZ ;  /* 0x0000000105057890 */ /* 0x000fe2000fffe0ff */
[----:B------:R-:W-:-:S03]  /*0730*/  IADD3 R9, PT, PT, R9, 0x1, RZ ;  /* 0x0000000109097810 */ /* 0x000fc60007ffe0ff */
[----:B------:R-:W-:Y:S01]  /*0740*/  UISETP.NE.AND UP1, UPT, UR5, URZ, UPT ;  /* 0x000000ff0500728c */ /* 0x000fe2000bf25270 */
[----:B--2---:R-:W-:-:S08]  /*0750*/  DADD R6, R2, R6 ;  /* 0x0000000002067229 */ /* 0x004fd00000000006 */
[----:B------:R-:W-:Y:S05]  /*0760*/  BRA.U UP1, `(.L_x_70) ;  /* 0xfffffffd01e47547 */ /* 0x000fea000b83ffff */
.L_x_65:
[----:B------:R-:W0:Y:S01]  /*0770*/  I2F.F64 R10, UR10 ;  /* 0x0000000a000a7d12 */ /* 0x000e220008201c00 */
[----:B------:R-:W-:Y:S01]  /*0780*/  IMAD.MOV.U32 R2, RZ, RZ, 0x1 ;  /* 0x00000001ff027424 */ /* 0x000fe200078e00ff */
[----:B------:R-:W-:Y:S01]  /*0790*/  FSETP.GEU.AND P1, PT, |R7|, 6.5827683646048100446e-37, PT ;  /* 0x036000000700780b */ /* 0x000fe20003f2e200 */
[----:B------:R-:W-:Y:S05]  /*07a0*/  BSSY.RECONVERGENT B1, `(.L_x_71) ;  /* 0x0000013000017945 */ /* 0x000fea0003800200 */
[----:B0-----:R-:W0:Y:S02]  /*07b0*/  MUFU.RCP64H R3, R11 ;  /* 0x0000000b00037308 */ /* 0x001e240000001800 */
        /* <DEDUP_REMOVED lines=13> */
[----:B------:R-:W-:-:S07]  /*0890*/  IMAD.MOV.U32 R9, RZ, RZ, R7 ;  /* 0x000000ffff097224 */ /* 0x000fce00078e0007 */
[----:B------:R-:W-:Y:S05]  /*08a0*/  CALL.REL.NOINC `($__internal_2_$__cuda_sm20_div_rn_f64_full) ;  /* 0x0000003c00647944 */ /* 0x000fea0003c00000 */
[----:B------:R-:W-:Y:S01]  /*08b0*/  MOV R2, R4 ;  /* 0x0000000400027202 */ /* 0x000fe20000000f00 */
[----:B------:R-:W-:-:S07]  /*08c0*/  IMAD.MOV.U32 R3, RZ, RZ, R5 ;  /* 0x000000ffff037224 */ /* 0x000fce00078e0005 */
.L_x_72:
[----:B------:R-:W-:Y:S05]  /*08d0*/  BSYNC.RECONVERGENT B1 ;  /* 0x0000000000017941 */ /* 0x000fea0003800200 */
.L_x_71:
[----:B------:R-:W-:Y:S01]  /*08e0*/  CS2R R6, SRZ ;  /* 0x0000000000067805 */ /* 0x000fe2000001ff00 */
[----:B------:R-:W-:Y:S06]  /*08f0*/  BRA.U !UP0, `(.L_x_73) ;  /* 0x0000000d08bc7547 */ /* 0x000fec000b800000 */
[----:B------:R-:W0:Y:S01]  /*0900*/  LDCU UR8, c[0x0][0x384] ;  /* 0x00007080ff0877ac */ /* 0x000e220008000800 */
[----:B------:R-:W1:Y:S01]  /*0910*/  LDCU.64 UR10, c[0x0][0x388] ;  /* 0x00007100ff0a77ac */ /* 0x000e620008000a00 */
[----:B------:R-:W-:Y:S01]  /*0920*/  UMOV UR4, URZ ;  /* 0x000000ff00047c82 */ /* 0x000fe20008000000 */
[----:B0-----:R-:W-:Y:S02]  /*0930*/  UISETP.GE.U32.AND UP1, UPT, UR8, 0x10, UPT ;  /* 0x000000100800788c */ /* 0x001fe4000bf26070 */
[----:B------:R-:W-:Y:S01]  /*0940*/  IMAD R0, R27, UR8, RZ ;  /* 0x000000081b007c24 */ /* 0x000fe2000f8e02ff */
[----:B------:R-:W-:-:S04]  /*0950*/  ULOP3.LUT UR14, UR8, 0xf, URZ, 0xc0, !UPT ;  /* 0x0000000f080e7892 */ /* 0x000fc8000f8ec0ff */
[----:B------:R-:W-:Y:S02]  /*0960*/  UISETP.NE.AND UP0, UPT, UR14, URZ, UPT ;  /* 0x000000ff0e00728c */ /* 0x000fe4000bf05270 */
[----:B-1----:R-:W-:Y:S09]  /*0970*/  BRA.U !UP1, `(.L_x_74) ;  /* 0x0000000509007547 */ /* 0x002ff2000b800000 */
[----:B------:R-:W-:Y:S01]  /*0980*/  UMOV UR6, 0x40 ;  /* 0x0000004000067882 */ /* 0x000fe20000000000 */
[----:B------:R-:W-:Y:S01]  /*0990*/  UMOV UR7, 0x0 ;  /* 0x0000000000077882 */ /* 0x000fe20000000000 */
[----:B------:R-:W-:Y:S01]  /*09a0*/  ULOP3.LUT UR4, UR8, 0x7ffffff0, URZ, 0xc0, !UPT ;  /* 0x7ffffff008047892 */ /* 0x000fe2000f8ec0ff */
[----:B------:R-:W-:Y:S01]  /*09b0*/  IMAD.MOV.U32 R6, RZ, RZ, R0 ;  /* 0x000000ffff067224 */ /* 0x000fe200078e0000 */
[----:B------:R-:W-:Y:S02]  /*09c0*/  UIMAD.WIDE.U32 UR6, UR10, 0x1, UR6 ;  /* 0x000000010a0678a5 */ /* 0x000fe4000f8e0006 */
[----:B------:R-:W-:Y:S02]  /*09d0*/  UIADD3 UR5, UPT, UPT, -UR4, URZ, URZ ;  /* 0x000000ff04057290 */ /* 0x000fe4000fffe1ff */
[----:B------:R-:W-:-:S12]  /*09e0*/  UIADD3 UR9, UPT, UPT, UR7, UR11, URZ ;  /* 0x0000000b07097290 */ /* 0x000fd8000fffe0ff */
.L_x_75:
[----:B0-----:R-:W-:Y:S01]  /*09f0*/  MOV R8, UR6 ;  /* 0x0000000600087c02 */ /* 0x001fe20008000f00 */
[----:B------:R-:W-:Y:S02]  /*0a00*/  IMAD.U32 R5, RZ, RZ, UR9 ;  /* 0x00000009ff057e24 */ /* 0x000fe4000f8e00ff */
[----:B------:R-:W-:Y:S02]  /*0a10*/  IMAD.U32 R9, RZ, RZ, UR7 ;  /* 0x00000007ff097e24 */ /* 0x000fe4000f8e00ff */
[----:B------:R-:W-:-:S04]  /*0a20*/  IMAD.MOV.U32 R4, RZ, RZ, R8 ;  /* 0x000000ffff047224 */ /* 0x000fc800078e0008 */
        /* <DEDUP_REMOVED lines=9> */
[----:B------:R-:W5:Y:S01]  /*0ac0*/  LDG.E.64 R22, desc[UR12][R4.64+0x8] ;  /* 0x0000080c04167981 */ /* 0x000f62000c1e1b00 */
[----:B--2---:R-:W-:-:S02]  /*0ad0*/  DADD R24, R12, -R2 ;  /* 0x000000000c187229 */ /* 0x004fc40000000802 */
[--C-:B---3--:R-:W-:Y:S02]  /*0ae0*/  DADD R14, R14, -R2.reuse ;  /* 0x000000000e0e7229 */ /* 0x108fe40000000802 */
[--C-:B----4-:R-:W-:Y:S02]  /*0af0*/  DADD R16, R16, -R2.reuse ;  /* 0x0000000010107229 */ /* 0x110fe40000000802 */
[--C-:B-----5:R-:W-:Y:S02]  /*0b00*/  DADD R18, R18, -R2.reuse ;  /* 0x0000000012127229 */ /* 0x120fe40000000802 */
[--C-:B------:R-:W-:Y:S02]  /*0b10*/  DADD R20, R20, -R2.reuse ;  /* 0x0000000014147229 */ /* 0x100fe40000000802 */
[--C-:B------:R-:W-:Y:S02]  /*0b20*/  DADD R12, R8, -R2.reuse ;  /* 0x00000000080c7229 */ /* 0x100fe40000000802 */
[--C-:B------:R-:W-:Y:S01]  /*0b30*/  DADD R10, R10, -R2.reuse ;  /* 0x000000000a0a7229 */ /* 0x100fe20000000802 */
[----:B------:R-:W2:Y:S04]  /*0b40*/  LDG.E.64 R8, desc[UR12][R4.64+-0x8] ;  /* 0xfffff80c04087981 */ /* 0x000ea8000c1e1b00 */
[----:B------:R0:W-:Y:S04]  /*0b50*/  STG.E.64 desc[UR12][R4.64+-0x40], R14 ;  /* 0xffffc00e04007986 */ /* 0x0001e8000c101b0c */
[----:B------:R1:W-:Y:S04]  /*0b60*/  STG.E.64 desc[UR12][R4.64+-0x38], R16 ;  /* 0xffffc81004007986 */ /* 0x0003e8000c101b0c */
[----:B------:R-:W-:Y:S04]  /*0b70*/  STG.E.64 desc[UR12][R4.64+-0x30], R18 ;  /* 0xffffd01204007986 */ /* 0x000fe8000c101b0c */
[----:B------:R-:W-:Y:S04]  /*0b80*/  STG.E.64 desc[UR12][R4.64+-0x28], R20 ;  /* 0xffffd81404007986 */ /* 0x000fe8000c101b0c */
[----:B------:R3:W-:Y:S04]  /*0b90*/  STG.E.64 desc[UR12][R4.64+-0x18], R12 ;  /* 0xffffe80c04007986 */ /* 0x0007e8000c101b0c */
[----:B------:R4:W-:Y:S04]  /*0ba0*/  STG.E.64 desc[UR12][R4.64+-0x10], R10 ;  /* 0xfffff00a04007986 */ /* 0x0009e8000c101b0c */
[----:B0-----:R-:W5:Y:S04]  /*0bb0*/  LDG.E.64 R14, desc[UR12][R4.64+0x20] ;  /* 0x0000200c040e7981 */ /* 0x001f68000c1e1b00 */
[----:B-1----:R-:W5:Y:S04]  /*0bc0*/  LDG.E.64 R16, desc[UR12][R4.64+0x28] ;  /* 0x0000280c04107981 */ /* 0x002f68000c1e1b00 */
[----:B---3--:R-:W3:Y:S04]  /*0bd0*/  LDG.E.64 R12, desc[UR12][R4.64+0x18] ;  /* 0x0000180c040c7981 */ /* 0x008ee8000c1e1b00 */
[----:B----4-:R-:W4:Y:S04]  /*0be0*/  LDG.E.64 R10, desc[UR12][R4.64+0x10] ;  /* 0x0000100c040a7981 */ /* 0x010f28000c1e1b00 */
[----:B------:R-:W4:Y:S04]  /*0bf0*/  LDG.E.64 R18, desc[UR12][R4.64+0x30] ;  /* 0x0000300c04127981 */ /* 0x000f28000c1e1b00 */
[----:B------:R-:W4:Y:S01]  /*0c00*/  LDG.E.64 R20, desc[UR12][R4.64+0x38] ;  /* 0x0000380c04147981 */ /* 0x000f22000c1e1b00 */
[----:B------:R-:W-:-:S03]  /*0c10*/  DADD R22, R22, -R2 ;  /* 0x0000000016167229 */ /* 0x000fc60000000802 */
[----:B------:R2:W-:Y:S04]  /*0c20*/  STG.E.64 desc[UR12][R4.64+-0x20], R24 ;  /* 0xffffe01804007986 */ /* 0x0005e8000c101b0c */
[----:B------:R0:W-:Y:S01]  /*0c30*/  STG.E.64 desc[UR12][R4.64+0x8], R22 ;  /* 0x0000081604007986 */ /* 0x0001e2000c101b0c */
[----:B------:R-:W-:-:S04]  /*0c40*/  UIADD3 UR5, UPT, UPT, UR5, 0x10, URZ ;  /* 0x0000001005057890 */ /* 0x000fc8000fffe0ff */
[----:B------:R-:W-:Y:S01]  /*0c50*/  UISETP.NE.AND UP2, UPT, UR5, URZ, UPT ;  /* 0x000000ff0500728c */ /* 0x000fe2000bf45270 */
[----:B------:R-:W-:Y:S01]  /*0c60*/  VIADD R6, R6, 0x10 ;  /* 0x0000001006067836 */ /* 0x000fe20000000000 */
[--C-:B--2---:R-:W-:Y:S02]  /*0c70*/  DADD R24, R8, -R2.reuse ;  /* 0x0000000008187229 */ /* 0x104fe40000000802 */
[----:B------:R-:W-:-:S05]  /*0c80*/  DADD R8, R28, -R2 ;  /* 0x000000001c087229 */ /* 0x000fca0000000802 */
[----:B------:R0:W-:Y:S04]  /*0c90*/  STG.E.64 desc[UR12][R4.64+-0x8], R24 ;  /* 0xfffff81804007986 */ /* 0x0001e8000c101b0c */
[----:B------:R0:W-:Y:S01]  /*0ca0*/  STG.E.64 desc[UR12][R4.64], R8 ;  /* 0x0000000804007986 */ /* 0x0001e2000c101b0c */
[--C-:B-----5:R-:W-:Y:S02]  /*0cb0*/  DADD R14, R14, -R2.reuse ;  /* 0x000000000e0e7229 */ /* 0x120fe40000000802 */
[--C-:B------:R-:W-:Y:S02]  /*0cc0*/  DADD R16, R16, -R2.reuse ;  /* 0x0000000010107229 */ /* 0x100fe40000000802 */
[--C-:B---3--:R-:W-:Y:S02]  /*0cd0*/  DADD R12, R12, -R2.reuse ;  /* 0x000000000c0c7229 */ /* 0x108fe40000000802 */
[----:B----4-:R-:W-:-:S02]  /*0ce0*/  DADD R10, R10, -R2 ;  /* 0x000000000a0a7229 */ /* 0x010fc40000000802 */
[--C-:B------:R-:W-:Y:S02]  /*0cf0*/  DADD R18, R18, -R2.reuse ;  /* 0x0000000012127229 */ /* 0x100fe40000000802 */
[----:B------:R-:W-:-:S03]  /*0d00*/  DADD R20, R20, -R2 ;  /* 0x0000000014147229 */ /* 0x000fc60000000802 */
[----:B------:R0:W-:Y:S04]  /*0d10*/  STG.E.64 desc[UR12][R4.64+0x10], R10 ;  /* 0x0000100a04007986 */ /* 0x0001e8000c101b0c */
[----:B------:R0:W-:Y:S04]  /*0d20*/  STG.E.64 desc[UR12][R4.64+0x18], R12 ;  /* 0x0000180c04007986 */ /* 0x0001e8000c101b0c */
[----:B------:R0:W-:Y:S04]  /*0d30*/  STG.E.64 desc[UR12][R4.64+0x20], R14 ;  /* 0x0000200e04007986 */ /* 0x0001e8000c101b0c */
[----:B------:R0:W-:Y:S04]  /*0d40*/  STG.E.64 desc[UR12][R4.64+0x28], R16 ;  /* 0x0000281004007986 */ /* 0x0001e8000c101b0c */
[----:B------:R0:W-:Y:S04]  /*0d50*/  STG.E.64 desc[UR12][R4.64+0x30], R18 ;  /* 0x0000301204007986 */ /* 0x0001e8000c101b0c */
[----:B------:R0:W-:Y:S01]  /*0d60*/  STG.E.64 desc[UR12][R4.64+0x38], R20 ;  /* 0x0000381404007986 */ /* 0x0001e2000c101b0c */
[----:B------:R-:W-:Y:S05]  /*0d70*/  BRA.U UP2, `(.L_x_75) ;  /* 0xfffffffd021c7547 */ /* 0x000fea000b83ffff */
.L_x_74:
[----:B------:R-:W-:Y:S05]  /*0d80*/  BRA.U !UP0, `(.L_x_76) ;  /* 0x0000000508047547 */ /* 0x000fea000b800000 */
[----:B------:R-:W-:Y:S02]  /*0d90*/  UISETP.GE.U32.AND UP2, UPT, UR14, 0x8, UPT ;  /* 0x000000080e00788c */ /* 0x000fe4000bf46070 */
[----:B------:R-:W-:-:S04]  /*0da0*/  ULOP3.LUT UR6, UR8, 0x7, URZ, 0xc0, !UPT ;  /* 0x0000000708067892 */ /* 0x000fc8000f8ec0ff */
[----:B------:R-:W-:-:S03]  /*0db0*/  UISETP.NE.AND UP3, UPT, UR6, URZ, UPT ;  /* 0x000000ff0600728c */ /* 0x000fc6000bf65270 */
[----:B------:R-:W-:Y:S08]  /*0dc0*/  BRA.U !UP2, `(.L_x_77) ;  /* 0x000000010a707547 */ /* 0x000ff0000b800000 */
[----:B0-----:R-:W0:Y:S01]  /*0dd0*/  LDC.64 R4, c[0x0][0x388] ;  /* 0x0000e200ff047b82 */ /* 0x001e220000000a00 */
[----:B------:R-:W-:-:S05]  /*0de0*/  IADD3 R7, PT, PT, R0, UR4, RZ ;  /* 0x0000000400077c10 */ /* 0x000fca000fffe0ff */
        /* <DEDUP_REMOVED lines=10> */
[----:B--2---:R-:W-:-:S02]  /*0e90*/  DADD R14, R14, -R2 ;  /* 0x000000000e0e7229 */ /* 0x004fc40000000802 */
[----:B---3--:R-:W-:-:S05]  /*0ea0*/  DADD R18, R18, -R2 ;  /* 0x0000000012127229 */ /* 0x008fca0000000802 */
[----:B------:R1:W-:Y:S01]  /*0eb0*/  STG.E.64 desc[UR12][R4.64], R14 ;  /* 0x0000000e04007986 */ /* 0x0003e2000c101b0c */
[----:B----4-:R-:W-:-:S03]  /*0ec0*/  DADD R20, R20, -R2 ;  /* 0x0000000014147229 */ /* 0x010fc60000000802 */
[----:B------:R1:W-:Y:S01]  /*0ed0*/  STG.E.64 desc[UR12][R4.64+0x8], R18 ;  /* 0x0000081204007986 */ /* 0x0003e2000c101b0c */
[----:B-----5:R-:W-:-:S03]  /*0ee0*/  DADD R16, R16, -R2 ;  /* 0x0000000010107229 */ /* 0x020fc60000000802 */
[----:B------:R1:W-:Y:S01]  /*0ef0*/  STG.E.64 desc[UR12][R4.64+0x10], R20 ;  /* 0x0000101404007986 */ /* 0x0003e2000c101b0c */
[----:B------:R-:W-:-:S03]  /*0f00*/  DADD R12, R12, -R2 ;  /* 0x000000000c0c7229 */ /* 0x000fc60000000802 */
[----:B------:R1:W-:Y:S01]  /*0f10*/  STG.E.64 desc[UR12][R4.64+0x18], R16 ;  /* 0x0000181004007986 */ /* 0x0003e2000c101b0c */
[----:B------:R-:W-:-:S03]  /*0f20*/  DADD R6, R6, -R2 ;  /* 0x0000000006067229 */ /* 0x000fc60000000802 */
[----:B------:R1:W-:Y:S01]  /*0f30*/  STG.E.64 desc[UR12][R4.64+0x20], R12 ;  /* 0x0000200c04007986 */ /* 0x0003e2000c101b0c */
[----:B------:R-:W-:-:S03]  /*0f40*/  DADD R8, R8, -R2 ;  /* 0x0000000008087229 */ /* 0x000fc60000000802 */
[----:B------:R1:W-:Y:S01]  /*0f50*/  STG.E.64 desc[UR12][R4.64+0x28], R6 ;  /* 0x0000280604007986 */ /* 0x0003e2000c101b0c */
[----:B------:R-:W-:-:S03]  /*0f60*/  DADD R10, R10, -R2 ;  /* 0x000000000a0a7229 */ /* 0x000fc60000000802 */
[----:B------:R1:W-:Y:S04]  /*0f70*/  STG.E.64 desc[UR12][R4.64+0x30], R8 ;  /* 0x0000300804007986 */ /* 0x0003e8000c101b0c */
[----:B------:R1:W-:Y:S04]  /*0f80*/  STG.E.64 desc[UR12][R4.64+0x38], R10 ;  /* 0x0000380a04007986 */ /* 0x0003e8000c101b0c */
.L_x_77:
[----:B------:R-:W-:Y:S05]  /*0f90*/  BRA.U !UP3, `(.L_x_76) ;  /* 0x000000010b807547 */ /* 0x000fea000b800000 */
[----:B------:R-:W-:Y:S02]  /*0fa0*/  UISETP.GE.U32.AND UP2, UPT, UR6, 0x4, UPT ;  /* 0x000000040600788c */ /* 0x000fe4000bf46070 */
[----:B------:R-:W-:-:S04]  /*0fb0*/  ULOP3.LUT UR5, UR8, 0x3, URZ, 0xc0, !UPT ;  /* 0x0000000308057892 */ /* 0x000fc8000f8ec0ff */
[----:B------:R-:W-:-:S03]  /*0fc0*/  UISETP.NE.AND UP3, UPT, UR5, URZ, UPT ;  /* 0x000000ff0500728c */ /* 0x000fc6000bf65270 */
[----:B------:R-:W-:Y:S08]  /*0fd0*/  BRA.U !UP2, `(.L_x_78) ;  /* 0x000000010a407547 */ /* 0x000ff0000b800000 */
[----:B01----:R-:W0:Y:S01]  /*0fe0*/  LDC.64 R4, c[0x0][0x388] ;  /* 0x0000e200ff047b82 */ /* 0x003e220000000a00 */
[----:B------:R-:W-:-:S04]  /*0ff0*/  VIADD R13, R0, UR4 ;  /* 0x00000004000d7c36 */ /* 0x000fc80008000000 */
[----:B0-----:R-:W-:-:S05]  /*1000*/  IMAD.WIDE R12, R13, 0x8, R4 ;  /* 0x000000080d0c7825 */ /* 0x001fca00078e0204 */
[----:B------:R-:W2:Y:S04]  /*1010*/  LDG.E.64 R4, desc[UR12][R12.64] ;  /* 0x0000000c0c047981 */ /* 0x000ea8000c1e1b00 */
[----:B------:R-:W3:Y:S04]  /*1020*/  LDG.E.64 R6, desc[UR12][R12.64+0x8] ;  /* 0x0000080c0c067981 */ /* 0x000ee8000c1e1b00 */
[----:B------:R-:W4:Y:S04]  /*1030*/  LDG.E.64 R8, desc[UR12][R12.64+0x10] ;  /* 0x0000100c0c087981 */ /* 0x000f28000c1e1b00 */
        /* <DEDUP_REMOVED lines=8> */
[----:B------:R2:W-:Y:S04]  /*10c0*/  STG.E.64 desc[UR12][R12.64+0x10], R8 ;  /* 0x000010080c007986 */ /* 0x0005e8000c101b0c */
[----:B------:R2:W-:Y:S04]  /*10d0*/  STG.E.64 desc[UR12][R12.64+0x18], R10 ;  /* 0x0000180a0c007986 */ /* 0x0005e8000c101b0c */
.L_x_78:
[----:B------:R-:W-:Y:S05]  /*10e0*/  BRA.U !UP3, `(.L_x_76) ;  /* 0x000000010b2c7547 */ /* 0x000fea000b800000 */
[----:B012---:R-:W0:Y:S01]  /*10f0*/  LDC.64 R8, c[0x0][0x388] ;  /* 0x0000e200ff087b82 */ /* 0x007e220000000a00 */
[----:B------:R-:W-:Y:S01]  /*1100*/  VIADD R11, R0, UR4 ;  /* 0x00000004000b7c36 */ /* 0x000fe20008000000 */
[----:B------:R-:W-:-:S12]  /*1110*/  UIADD3 UR5, UPT, UPT, -UR5, URZ, URZ ;  /* 0x000000ff05057290 */ /* 0x000fd8000fffe1ff */
.L_x_79:
[----:B0--3--:R-:W-:-:S05]  /*1120*/  IMAD.WIDE R4, R11, 0x8, R8 ;  /* 0x000000080b047825 */ /* 0x009fca00078e0208 */
[----:B------:R-:W2:Y:S01]  /*1130*/  LDG.E.64 R6, desc[UR12][R4.64] ;  /* 0x0000000c04067981 */ /* 0x000ea2000c1e1b00 */
[----:B------:R-:W-:Y:S01]  /*1140*/  UIADD3 UR5, UPT, UPT, UR5, 0x1, URZ ;  /* 0x0000000105057890 */ /* 0x000fe2000fffe0ff */
[----:B------:R-:W-:-:S03]  /*1150*/  VIADD R11, R11, 0x1 ;  /* 0x000000010b0b7836 */ /* 0x000fc60000000000 */
[----:B------:R-:W-:Y:S01]  /*1160*/  UISETP.NE.AND UP2, UPT, UR5, URZ, UPT ;  /* 0x000000ff0500728c */ /* 0x000fe2000bf45270 */
[----:B--2---:R-:W-:-:S07]  /*1170*/  DADD R6, R6, -R2 ;  /* 0x0000000006067229 */ /* 0x004fce0000000802 */
[----:B------:R3:W-:Y:S01]  /*1180*/  STG.E.64 desc[UR12][R4.64], R6 ;  /* 0x0000000604007986 */ /* 0x0007e2000c101b0c */
[----:B------:R-:W-:Y:S05]  /*1190*/  BRA.U UP2, `(.L_x_79) ;  /* 0xfffffffd02e07547 */ /* 0x000fea000b83ffff */
.L_x_76:
[----:B-123--:R-:W-:Y:S01]  /*11a0*/  CS2R R6, SRZ ;  /* 0x0000000000067805 */ /* 0x00efe2000001ff00 */
[----:B------:R-:W-:Y:S01]  /*11b0*/  UMOV UR4, URZ ;  /* 0x000000ff00047c82 */ /* 0x000fe20008000000 */
[----:B------:R-:W-:Y:S05]  /*11c0*/  BRA.U !UP1, `(.L_x_80) ;  /* 0x0000000109b47547 */ /* 0x000fea000b800000 */
[----:B------:R-:W-:Y:S01]  /*11d0*/  UIADD3 UR10, UP1, UPT, UR10, 0x40, URZ ;  /* 0x000000400a0a7890 */ /* 0x000fe2000ff3e0ff */
[----:B0-----:R-:W-:Y:S01]  /*11e0*/  MOV R20, R0 ;  /* 0x0000000000147202 */ /* 0x001fe20000000f00 */
[----:B------:R-:W-:Y:S01]  /*11f0*/  ULOP3.LUT UR4, UR8, 0x7ffffff0, URZ, 0xc0, !UPT ;  /* 0x7ffffff008047892 */ /* 0x000fe2000f8ec0ff */
[----:B------:R-:W-:Y:S01]  /*1200*/  CS2R R6, SRZ ;  /* 0x0000000000067805 */ /* 0x000fe2000001ff00 */
[----:B------:R-:W-:Y:S02]  /*1210*/  UIADD3.X UR11, UPT, UPT, URZ, UR11, URZ, UP1, !UPT ;  /* 0x0000000bff0b7290 */ /* 0x000fe40008ffe4ff */
[----:B------:R-:W-:-:S12]  /*1220*/  UIADD3 UR5, UPT, UPT, -UR4, URZ, URZ ;  /* 0x000000ff04057290 */ /* 0x000fd8000fffe1ff */
.L_x_81:
        /* <DEDUP_REMOVED lines=13> */
[----:B--2---:R-:W-:-:S03]  /*1300*/  DFMA R6, R10, R10, R6 ;  /* 0x0000000a0a06722b */ /* 0x004fc60000000006 */
[----:B------:R-:W2:Y:S05]  /*1310*/  LDG.E.64 R10, desc[UR12][R4.64+0x8] ;  /* 0x0000080c040a7981 */ /* 0x000eaa000c1e1b00 */
[----:B---3--:R-:W-:Y:S01]  /*1320*/  DFMA R6, R8, R8, R6 ;  /* 0x000000080806722b */ /* 0x008fe20000000006 */
[----:B------:R-:W3:Y:S07]  /*1330*/  LDG.E.64 R8, desc[UR12][R4.64+0x10] ;  /* 0x0000100c04087981 */ /* 0x000eee000c1e1b00 */
[----:B----4-:R-:W-:-:S02]  /*1340*/  DFMA R24, R24, R24, R6 ;  /* 0x000000181818722b */ /* 0x010fc40000000006 */
[----:B------:R-:W4:Y:S06]  /*1350*/  LDG.E.64 R6, desc[UR12][R4.64+0x18] ;  /* 0x0000180c04067981 */ /* 0x000f2c000c1e1b00 */
[----:B-----5:R-:W-:Y:S01]  /*1360*/  DFMA R24, R22, R22, R24 ;  /* 0x000000161618722b */ /* 0x020fe20000000018 */
[----:B------:R-:W5:Y:S07]  /*1370*/  LDG.E.64 R22, desc[UR12][R4.64+0x20] ;  /* 0x0000200c04167981 */ /* 0x000f6e000c1e1b00 */
[----:B------:R-:W-:Y:S01]  /*1380*/  DFMA R24, R18, R18, R24 ;  /* 0x000000121218722b */ /* 0x000fe20000000018 */
[----:B------:R-:W5:Y:S07]  /*1390*/  LDG.E.64 R18, desc[UR12][R4.64+0x28] ;  /* 0x0000280c04127981 */ /* 0x000f6e000c1e1b00 */
[----:B------:R-:W-:Y:S01]  /*13a0*/  DFMA R24, R16, R16, R24 ;  /* 0x000000101018722b */ /* 0x000fe20000000018 */
[----:B------:R-:W5:Y:S07]  /*13b0*/  LDG.E.64 R16, desc[UR12][R4.64+0x30] ;  /* 0x0000300c04107981 */ /* 0x000f6e000c1e1b00 */
[----:B------:R-:W-:-:S08]  /*13c0*/  DFMA R24, R2, R2, R24 ;  /* 0x000000020218722b */ /* 0x000fd00000000018 */
[----:B------:R-:W-:-:S08]  /*13d0*/  DFMA R24, R14, R14, R24 ;  /* 0x0000000e0e18722b */ /* 0x000fd00000000018 */
[----:B------:R-:W-:Y:S01]  /*13e0*/  DFMA R24, R12, R12, R24 ;  /* 0x0000000c0c18722b */ /* 0x000fe20000000018 */
[----:B------:R-:W-:-:S04]  /*13f0*/  UIADD3 UR5, UPT, UPT, UR5, 0x10, URZ ;  /* 0x0000001005057890 */ /* 0x000fc8000fffe0ff */
[----:B------:R-:W-:Y:S01]  /*1400*/  UISETP.NE.AND UP1, UPT, UR5, URZ, UPT ;  /* 0x000000ff0500728c */ /* 0x000fe2000bf25270 */
[----:B------:R-:W-:Y:S02]  /*1410*/  VIADD R20, R20, 0x10 ;  /* 0x0000001014147836 */ /* 0x000fe40000000000 */
[----:B--2---:R-:W-:-:S08]  /*1420*/  DFMA R24, R10, R10, R24 ;  /* 0x0000000a0a18722b */ /* 0x004fd00000000018 */
[----:B---3--:R-:W-:-:S08]  /*1430*/  DFMA R24, R8, R8, R24 ;  /* 0x000000080818722b */ /* 0x008fd00000000018 */
[----:B----4-:R-:W-:-:S08]  /*1440*/  DFMA R24, R6, R6, R24 ;  /* 0x000000060618722b */ /* 0x010fd00000000018 */
[----:B-----5:R-:W-:-:S08]  /*1450*/  DFMA R24, R22, R22, R24 ;  /* 0x000000161618722b */ /* 0x020fd00000000018 */
[----:B------:R-:W-:-:S08]  /*1460*/  DFMA R24, R18, R18, R24 ;  /* 0x000000121218722b */ /* 0x000fd00000000018 */
[----:B------:R-:W-:-:S08]  /*1470*/  DFMA R24, R16, R16, R24 ;  /* 0x000000101018722b */ /* 0x000fd00000000018 */
[----:B------:R-:W-:Y:S01]  /*1480*/  DFMA R6, R28, R28, R24 ;  /* 0x0000001c1c06722b */ /* 0x000fe20000000018 */
[----:B------:R-:W-:Y:S10]  /*1490*/  BRA.U UP1, `(.L_x_81) ;  /* 0xfffffffd01647547 */ /* 0x000ff4000b83ffff */
.L_x_80:
        /* <DEDUP_REMOVED lines=17> */
[----:B--2---:R-:W-:-:S08]  /*15b0*/  DFMA R6, R16, R16, R6 ;  /* 0x000000101006722b */ /* 0x004fd00000000006 */
[----:B---3--:R-:W-:-:S08]  /*15c0*/  DFMA R6, R18, R18, R6 ;  /* 0x000000121206722b */ /* 0x008fd00000000006 */
[----:B----4-:R-:W-:-:S08]  /*15d0*/  DFMA R6, R20, R20, R6 ;  /* 0x000000141406722b */ /* 0x010fd00000000006 */
[----:B-----5:R-:W-:-:S08]  /*15e0*/  DFMA R6, R10, R10, R6 ;  /* 0x0000000a0a06722b */ /* 0x020fd00000000006 */
[----:B------:R-:W-:-:S08]  /*15f0*/  DFMA R6, R8, R8, R6 ;  /* 0x000000080806722b */ /* 0x000fd00000000006 */
[----:B------:R-:W-:-:S08]  /*1600*/  DFMA R6, R4, R4, R6 ;  /* 0x000000040406722b */ /* 0x000fd00000000006 */
[----:B------:R-:W-:-:S08]  /*1610*/  DFMA R6, R2, R2, R6 ;  /* 0x000000020206722b */ /* 0x000fd00000000006 */
[----:B------:R-:W-:-:S11]  /*1620*/  DFMA R6, R12, R12, R6 ;  /* 0x0000000c0c06722b */ /* 0x000fd60000000006 */
.L_x_82:
[----:B------:R-:W-:Y:S05]  /*1630*/  BRA.U !UP1, `(.L_x_73) ;  /* 0x00000001096c7547 */ /* 0x000fea000b800000 */
[----:B------:R-:W-:Y:S02]  /*1640*/  UISETP.GE.U32.AND UP0, UPT, UR6, 0x4, UPT ;  /* 0x000000040600788c */ /* 0x000fe4000bf06070 */
[----:B------:R-:W-:-:S04]  /*1650*/  ULOP3.LUT UR5, UR8, 0x3, URZ, 0xc0, !UPT ;  /* 0x0000000308057892 */ /* 0x000fc8000f8ec0ff */
[----:B------:R-:W-:-:S03]  /*1660*/  UISETP.NE.AND UP1, UPT, UR5, URZ, UPT ;  /* 0x000000ff0500728c */ /* 0x000fc6000bf25270 */
[----:B------:R-:W-:Y:S08]  /*1670*/  BRA.U !UP0, `(.L_x_83) ;  /* 0x0000000108307547 */ /* 0x000ff0000b800000 */
[----:B------:R-:W1:Y:S01]  /*1680*/  LDC.64 R2, c[0x0][0x388] ;  /* 0x0000e200ff027b82 */ /* 0x000e620000000a00 */
[----:B0-----:R-:W-:-:S04]  /*1690*/  VIADD R5, R0, UR4 ;  /* 0x0000000400057c36 */ /* 0x001fc80008000000 */
[----:B-1----:R-:W-:-:S05]  /*16a0*/  IMAD.WIDE R2, R5, 0x8, R2 ;  /* 0x0000000805027825 */ /* 0x002fca00078e0202 */
[----:B------:R-:W2:Y:S04]  /*16b0*/  LDG.E.64 R4, desc[UR12][R2.64] ;  /* 0x0000000c02047981 */ /* 0x000ea8000c1e1b00 */
[----:B------:R-:W3:Y:S04]  /*16c0*/  LDG.E.64 R8, desc[UR12][R2.64+0x8] ;  /* 0x0000080c02087981 */ /* 0x000ee8000c1e1b00 */
[----:B------:R-:W4:Y:S04]  /*16d0*/  LDG.E.64 R10, desc[UR12][R2.64+0x10] ;  /* 0x0000100c020a7981 */ /* 0x000f28000c1e1b00 */
[----:B------:R-:W5:Y:S01]  /*16e0*/  LDG.E.64 R12, desc[UR12][R2.64+0x18] ;  /* 0x0000180c020c7981 */ /* 0x000f62000c1e1b00 */
[----:B------:R-:W-:Y:S01]  /*16f0*/  UIADD3 UR4, UPT, UPT, UR4, 0x4, URZ ;  /* 0x0000000404047890 */ /* 0x000fe2000fffe0ff */
[----:B--2---:R-:W-:-:S08]  /*1700*/  DFMA R4, R4, R4, R6 ;  /* 0x000000040404722b */ /* 0x004fd00000000006 */
[----:B---3--:R-:W-:-:S08]  /*1710*/  DFMA R4, R8, R8, R4 ;  /* 0x000000080804722b */ /* 0x008fd00000000004 */
[----:B----4-:R-:W-:-:S08]  /*1720*/  DFMA R4, R10, R10, R4 ;  /* 0x0000000a0a04722b */ /* 0x010fd00000000004 */
[----:B-----5:R-:W-:-:S11]  /*1730*/  DFMA R6, R12, R12, R4 ;  /* 0x0000000c0c06722b */ /* 0x020fd60000000004 */
.L_x_83:
[----:B------:R-:W-:Y:S05]  /*1740*/  BRA.U !UP1, `(.L_x_73) ;  /* 0x0000000109287547 */ /* 0x000fea000b800000 */
[----:B0-----:R-:W0:Y:S01]  /*1750*/  LDC.64 R4, c[0x0][0x388] ;  /* 0x0000e200ff047b82 */ /* 0x001e220000000a00 */
[----:B------:R-:W-:Y:S01]  /*1760*/  VIADD R9, R0, UR4 ;  /* 0x0000000400097c36 */ /* 0x000fe20008000000 */
[----:B------:R-:W-:-:S12]  /*1770*/  UIADD3 UR5, UPT, UPT, -UR5, URZ, URZ ;  /* 0x000000ff05057290 */ /* 0x000fd8000fffe1ff */
.L_x_84:
[----:B0-----:R-:W-:-:S06]  /*1780*/  IMAD.WIDE R2, R9, 0x8, R4 ;  /* 0x0000000809027825 */ /* 0x001fcc00078e0204 */
[----:B------:R-:W2:Y:S01]  /*1790*/  LDG.E.64 R2, desc[UR12][R2.64] ;  /* 0x0000000c02027981 */ /* 0x000ea2000c1e1b00 */
[----:B------:R-:W-:Y:S01]  /*17a0*/  UIADD3 UR5, UPT, UPT, UR5, 0x1, URZ ;  /* 0x0000000105057890 */ /* 0x000fe2000fffe0ff */
[----:B------:R-:W-:-:S03]  /*17b0*/  VIADD R9, R9, 0x1 ;  /* 0x0000000109097836 */ /* 0x000fc60000000000 */
[----:B------:R-:W-:Y:S01]  /*17c0*/  UISETP.NE.AND UP0, UPT, UR5, URZ, UPT ;  /* 0x000000ff0500728c */ /* 0x000fe2000bf05270 */
[----:B--2---:R-:W-:-:S08]  /*17d0*/  DFMA R6, R2, R2, R6 ;  /* 0x000000020206722b */ /* 0x004fd00000000006 */
[----:B------:R-:W-:Y:S05]  /*17e0*/  BRA.U UP0, `(.L_x_84) ;  /* 0xfffffffd00e47547 */ /* 0x000fea000b83ffff */
.L_x_73:
[----:B------:R-:W1:Y:S01]  /*17f0*/  MUFU.RSQ64H R3, R7 ;  /* 0x0000000700037308 */ /* 0x000e620000001c00 */
[----:B------:R-:W-:Y:S01]  /*1800*/  IADD3 R2, PT, PT, R7, -0x3500000, RZ ;  /* 0xfcb0000007027810 */ /* 0x000fe20007ffe0ff */
[----:B0-----:R-:W-:Y:S01]  /*1810*/  IMAD.MOV.U32 R8, RZ, RZ, 0x0 ;  /* 0x00000000ff087424 */ /* 0x001fe200078e00ff */
[----:B------:R-:W0:Y:S01]  /*1820*/  LDC R0, c[0x0][0x384] ;  /* 0x0000e100ff007b82 */ /* 0x000e220000000800 */
[----:B------:R-:W-:Y:S01]  /*1830*/  IMAD.MOV.U32 R9, RZ, RZ, 0x3fd80000 ;  /* 0x3fd80000ff097424 */ /* 0x000fe200078e00ff */
[----:B------:R-:W-:Y:S01]  /*1840*/  ISETP.GE.U32.AND P1, PT, R2, 0x7ca00000, PT ;  /* 0x7ca000000200780c */ /* 0x000fe20003f26070 */
[----:B------:R-:W-:Y:S01]  /*1850*/  BSSY.RECONVERGENT B0, `(.L_x_85) ;  /* 0x000000f000007945 */ /* 0x000fe20003800200 */
[----:B-1----:R-:W-:-:S08]  /*1860*/  DMUL R4, R2, R2 ;  /* 0x0000000202047228 */ /* 0x002fd00000000000 */
[----:B------:R-:W-:Y:S01]  /*1870*/  DFMA R4, -R4, R6, 1 ;  /* 0x3ff000000404742b */ /* 0x000fe20000000106 */
[----:B0-----:R-:W-:-:S07]  /*1880*/  ISETP.GE.AND P0, PT, R0, 0x1, PT ;  /* 0x000000010000780c */ /* 0x001fce0003f06270 */
[----:B------:R-:W-:Y:S02]  /*1890*/  DFMA R8, R4, R8, 0.5 ;  /* 0x3fe000000408742b */ /* 0x000fe40000000008 */
[----:B------:R-:W-:-:S08]  /*18a0*/  DMUL R4, R2, R4 ;  /* 0x0000000402047228 */ /* 0x000fd00000000000 */
[----:B------:R-:W-:-:S08]  /*18b0*/  DFMA R10, R8, R4, R2 ;  /* 0x00000004080a722b */ /* 0x000fd00000000002 */
[----:B------:R-:W-:Y:S02]  /*18c0*/  DMUL R4, R10, R6 ;  /* 0x000000060a047228 */ /* 0x000fe40000000000 */
[----:B------:R-:W-:Y:S01]  /*18d0*/  VIADD R9, R11, 0xfff00000 ;  /* 0xfff000000b097836 */ /* 0x000fe20000000000 */
[----:B------:R-:W-:-:S05]  /*18e0*/  MOV R8, R10 ;  /* 0x0000000a00087202 */ /* 0x000fca0000000f00 */
[----:B------:R-:W-:-:S08]  /*18f0*/  DFMA R12, R4, -R4, R6 ;  /* 0x80000004040c722b */ /* 0x000fd00000000006 */
[----:B------:R-:W-:Y:S01]  /*1900*/  DFMA R18, R12, R8, R4 ;  /* 0x000000080c12722b */ /* 0x000fe20000000004 */
[----:B------:R-:W-:Y:S10]  /*1910*/  @!P1 BRA `(.L_x_86) ;  /* 0x0000000000089947 */ /* 0x000ff40003800000 */
[----:B------:R-:W-:-:S07]  /*1920*/  MOV R0, 0x1940 ;  /* 0x0000194000007802 */ /* 0x000fce0000000f00 */
[----:B------:R-:W-:Y:S05]  /*1930*/  CALL.REL.NOINC `($__internal_3_$__cuda_sm20_dsqrt_rn_f64_mediumpath_v1) ;  /* 0x0000003000b47944 */ /* 0x000fea0003c00000 */
.L_x_86:
[----:B------:R-:W-:Y:S05]  /*1940*/  BSYNC.RECONVERGENT B0 ;  /* 0x0000000000007941 */ /* 0x000fea0003800200 */
.L_x_85:
[----:B------:R-:W-:Y:S05]  /*1950*/  @!P0 EXIT ;  /* 0x000000000000894d */ /* 0x000fea0003800000 */
[----:B------:R-:W0:Y:S01]  /*1960*/  LDCU UR5, c[0x0][0x384] ;  /* 0x00007080ff0577ac */ /* 0x000e220008000800 */
[----:B------:R-:W-:Y:S01]  /*1970*/  UMOV UR4, URZ ;  /* 0x000000ff00047c82 */ /* 0x000fe20008000000 */
[----:B0-----:R-:W-:Y:S02]  /*1980*/  UISETP.GE.U32.AND UP0, UPT, UR5, 0x10, UPT ;  /* 0x000000100500788c */ /* 0x001fe4000bf06070 */
[----:B------:R-:W-:Y:S01]  /*1990*/  IMAD R27, R27, UR5, RZ ;  /* 0x000000051b1b7c24 */ /* 0x000fe2000f8e02ff */
[----:B------:R-:W-:-:S06]  /*19a0*/  ULOP3.LUT UR8, UR5, 0xf, URZ, 0xc0, !UPT ;  /* 0x0000000f05087892 */ /* 0x000fcc000f8ec0ff */
[----:B------:R-:W-:Y:S06]  /*19b0*/  BRA.U !UP0, `(.L_x_87) ;  /* 0x0000001508f47547 */ /* 0x000fec000b800000 */
[----:B------:R-:W0:Y:S01]  /*19c0*/  LDCU.64 UR6, c[0x0][0x388] ;  /* 0x00007100ff0677ac */ /* 0x000e220008000a00 */
[----:B------:R-:W-:Y:S01]  /*19d0*/  IMAD.MOV.U32 R16, RZ, RZ, R27 ;  /* 0x000000ffff107224 */ /* 0x000fe200078e001b */
[----:B------:R-:W-:-:S04]  /*19e0*/  ULOP3.LUT UR4, UR5, 0x7ffffff0, URZ, 0xc0, !UPT ;  /* 0x7ffffff005047892 */ /* 0x000fc8000f8ec0ff */
[----:B------:R-:W-:Y:S02]  /*19f0*/  UIADD3 UR5, UPT, UPT, -UR4, URZ, URZ ;  /* 0x000000ff04057290 */ /* 0x000fe4000fffe1ff */
[----:B0-----:R-:W-:-:S04]  /*1a00*/  UIADD3 UR6, UP0, UPT, UR6, 0x40, URZ ;  /* 0x0000004006067890 */ /* 0x001fc8000ff1e0ff */
[----:B------:R-:W-:-:S12]  /*1a10*/  UIADD3.X UR7, UPT, UPT, URZ, UR7, URZ, UP0, !UPT ;  /* 0x00000007ff077290 */ /* 0x000fd800087fe4ff */
.L_x_120:
[----:B0-----:R-:W-:Y:S02]  /*1a20*/  IMAD.U32 R14, RZ, RZ, UR6 ;  /* 0x00000006ff0e7e24 */ /* 0x001fe4000f8e00ff */
[----:B------:R-:W-:Y:S02]  /*1a30*/  IMAD.U32 R15, RZ, RZ, UR7 ;  /* 0x00000007ff0f7e24 */ /* 0x000fe4000f8e00ff */
[----:B------:R-:W-:-:S05]  /*1a40*/  IMAD.WIDE R14, R16, 0x8, R14 ;  /* 0x00000008100e7825 */ /* 0x000fca00078e020e */
[----:B------:R-:W2:Y:S01]  /*1a50*/  LDG.E.64 R8, desc[UR12][R14.64+-0x40] ;  /* 0xffffc00c0e087981 */ /* 0x000ea2000c1e1b00 */
[----:B------:R-:W0:Y:S01]  /*1a60*/  MUFU.RCP64H R3, R19 ;  /* 0x0000001300037308 */ /* 0x000e220000001800 */
[----:B------:R-:W-:Y:S01]  /*1a70*/  HFMA2 R2, -RZ, RZ, 0, 5.9604644775390625e-08 ;  /* 0x00000001ff027431 */ /* 0x000fe200000001ff */
[----:B------:R-:W-:Y:S01]  /*1a80*/  UIADD3 UR5, UPT, UPT, UR5, 0x10, URZ ;  /* 0x0000001005057890 */ /* 0x000fe2000fffe0ff */
[----:B------:R-:W-:Y:S03]  /*1a90*/  BSSY.RECONVERGENT B1, `(.L_x_88) ;  /* 0x0000014000017945 */ /* 0x000fe60003800200 */
[----:B------:R-:W-:Y:S01]  /*1aa0*/  UISETP.NE.AND UP0, UPT, UR5, URZ, UPT ;  /* 0x000000ff0500728c */ /* 0x000fe2000bf05270 */
        /* <DEDUP_REMOVED lines=16> */
[----:B------:R-:W-:Y:S01]  /*1bb0*/  IMAD.MOV.U32 R2, RZ, RZ, R4 ;  /* 0x000000ffff027224 */ /* 0x000fe200078e0004 */
[----:B------:R-:W-:-:S07]  /*1bc0*/  MOV R3, R5 ;  /* 0x0000000500037202 */ /* 0x000fce0000000f00 */
.L_x_89:
[----:B------:R-:W-:Y:S05]  /*1bd0*/  BSYNC.RECONVERGENT B1 ;  /* 0x0000000000017941 */ /* 0x000fea0003800200 */
.L_x_88:
[----:B------:R-:W2:Y:S01]  /*1be0*/  LDG.E.64 R8, desc[UR12][R14.64+-0x38] ;  /* 0xffffc80c0e087981 */ /* 0x000ea2000c1e1b00 */
[----:B------:R-:W0:Y:S01]  /*1bf0*/  MUFU.RCP64H R5, R19 ;  /* 0x0000001300057308 */ /* 0x000e220000001800 */
[----:B------:R-:W-:Y:S01]  /*1c00*/  IMAD.MOV.U32 R4, RZ, RZ, 0x1 ;  /* 0x00000001ff047424 */ /* 0x000fe200078e00ff */
[----:B------:R-:W-:Y:S01]  /*1c10*/  BSSY.RECONVERGENT B1, `(.L_x_90) ;  /* 0x0000012000017945 */ /* 0x000fe20003800200 */
[----:B------:R1:W-:Y:S04]  /*1c20*/  STG.E.64 desc[UR12][R14.64+-0x40], R2 ;  /* 0xffffc0020e007986 */ /* 0x0003e8000c101b0c */
        /* <DEDUP_REMOVED lines=11> */
[----:B-1----:R-:W-:Y:S05]  /*1ce0*/  @P0 BRA P1, `(.L_x_91) ;  /* 0x0000000000100947 */ /* 0x002fea0000800000 */
[----:B------:R-:W-:Y:S01]  /*1cf0*/  IMAD.MOV.U32 R10, RZ, RZ, R18 ;  /* 0x000000ffff0a7224 */ /* 0x000fe200078e0012 */
[----:B------:R-:W-:Y:S01]  /*1d00*/  MOV R0, 0x1d30 ;  /* 0x00001d3000007802 */ /* 0x000fe20000000f00 */
[----:B------:R-:W-:-:S07]  /*1d10*/  IMAD.MOV.U32 R11, RZ, RZ, R19 ;  /* 0x000000ffff0b7224 */ /* 0x000fce00078e0013 */
[----:B------:R-:W-:Y:S05]  /*1d20*/  CALL.REL.NOINC `($__internal_2_$__cuda_sm20_div_rn_f64_full) ;  /* 0x0000002800447944 */ /* 0x000fea0003c00000 */
.L_x_91:
[----:B------:R-:W-:Y:S05]  /*1d30*/  BSYNC.RECONVERGENT B1 ;  /* 0x0000000000017941 */ /* 0x000fea0003800200 */
.L_x_90:
[----:B------:R-:W2:Y:S01]  /*1d40*/  LDG.E.64 R8, desc[UR12][R14.64+-0x30] ;  /* 0xffffd00c0e087981 */ /* 0x000ea2000c1e1b00 */
[----:B------:R-:W0:Y:S01]  /*1d50*/  MUFU.RCP64H R3, R19 ;  /* 0x0000001300037308 */ /* 0x000e220000001800 */
[----:B------:R-:W-:Y:S01]  /*1d60*/  MOV R2, 0x1 ;  /* 0x0000000100027802 */ /* 0x000fe20000000f00 */
        /* <DEDUP_REMOVED lines=18> */
[----:B------:R-:W-:Y:S01]  /*1e90*/  IMAD.MOV.U32 R2, RZ, RZ, R4 ;  /* 0x000000ffff027224 */ /* 0x000fe200078e0004 */
[----:B------:R-:W-:-:S07]  /*1ea0*/  MOV R3, R5 ;  /* 0x0000000500037202 */ /* 0x000fce0000000f00 */
.L_x_93:
[----:B------:R-:W-:Y:S05]  /*1eb0*/  BSYNC.RECONVERGENT B1 ;  /* 0x0000000000017941 */ /* 0x000fea0003800200 */
.L_x_92:
        /* <DEDUP_REMOVED lines=21> */
.L_x_95:
[----:B------:R-:W-:Y:S05]  /*2010*/  BSYNC.RECONVERGENT B1 ;  /* 0x0000000000017941 */ /* 0x000fea0003800200 */
.L_x_94:
        /* <DEDUP_REMOVED lines=23> */
.L_x_97:
[----:B------:R-:W-:Y:S05]  /*2190*/  BSYNC.RECONVERGENT B1 ;  /* 0x0000000000017941 */ /* 0x000fea0003800200 */
.L_x_96:
        /* <DEDUP_REMOVED lines=21> */
.L_x_99:
[----:B------:R-:W-:Y:S05]  /*22f0*/  BSYNC.RECONVERGENT B1 ;  /* 0x0000000000017941 */ /* 0x000fea0003800200 */
.L_x_98:
        /* <DEDUP_REMOVED lines=23> */
.L_x_101:
[----:B------:R-:W-:Y:S05]  /*2470*/  BSYNC.RECONVERGENT B1 ;  /* 0x0000000000017941 */ /* 0x000fea0003800200 */
.L_x_100:
        /* <DEDUP_REMOVED lines=21> */
.L_x_103:
[----:B------:R-:W-:Y:S05]  /*25d0*/  BSYNC.RECONVERGENT B1 ;  /* 0x0000000000017941 */ /* 0x000fea0003800200 */
.L_x_102:
        /* <DEDUP_REMOVED lines=23> */
.L_x_105:
[----:B------:R-:W-:Y:S05]  /*2750*/  BSYNC.RECONVERGENT B1 ;  /* 0x0000000000017941 */ /* 0x000fea0003800200 */
.L_x_104:
        /* <DEDUP_REMOVED lines=21> */
.L_x_107:
[----:B------:R-:W-:Y:S05]  /*28b0*/  BSYNC.RECONVERGENT B1 ;  /* 0x0000000000017941 */ /* 0x000fea0003800200 */
.L_x_106:
        /* <DEDUP_REMOVED lines=23> */
.L_x_109:
[----:B------:R-:W-:Y:S05]  /*2a30*/  BSYNC.RECONVERGENT B1 ;  /* 0x0000000000017941 */ /* 0x000fea0003800200 */
.L_x_108:
        /* <DEDUP_REMOVED lines=21> */
.L_x_111:
[----:B------:R-:W-:Y:S05]  /*2b90*/  BSYNC.RECONVERGENT B1 ;  /* 0x0000000000017941 */ /* 0x000fea0003800200 */
.L_x_110:
        /* <DEDUP_REMOVED lines=23> */
.L_x_113:
[----:B------:R-:W-:Y:S05]  /*2d10*/  BSYNC.RECONVERGENT B1 ;  /* 0x0000000000017941 */ /* 0x000fea0003800200 */
.L_x_112:
        /* <DEDUP_REMOVED lines=21> */
.L_x_115:
[----:B------:R-:W-:Y:S05]  /*2e70*/  BSYNC.RECONVERGENT B1 ;  /* 0x0000000000017941 */ /* 0x000fea0003800200 */
.L_x_114:
        /* <DEDUP_REMOVED lines=23> */
.L_x_117:
[----:B------:R-:W-:Y:S05]  /*2ff0*/  BSYNC.RECONVERGENT B1 ;  /* 0x0000000000017941 */ /* 0x000fea0003800200 */
.L_x_116:
        /* <DEDUP_REMOVED lines=21> */
.L_x_119:
[----:B------:R-:W-:Y:S05]  /*3150*/  BSYNC.RECONVERGENT B1 ;  /* 0x0000000000017941 */ /* 0x000fea0003800200 */
.L_x_118:
[----:B------:R0:W-:Y:S01]  /*3160*/  STG.E.64 desc[UR12][R14.64+0x38], R4 ;  /* 0x000038040e007986 */ /* 0x0001e2000c101b0c */
[----:B------:R-:W-:Y:S01]  /*3170*/  IADD3 R16, PT, PT, R16, 0x10, RZ ;  /* 0x0000001010107810 */ /* 0x000fe20007ffe0ff */
[----:B------:R-:W-:Y:S06]  /*3180*/  BRA.U UP0, `(.L_x_120) ;  /* 0xffffffe900247547 */ /* 0x000fec000b83ffff */
.L_x_87:
[----:B------:R-:W-:-:S13]  /*3190*/  ISETP.NE.AND P0, PT, RZ, UR8, PT ;  /* 0x00000008ff007c0c */ /* 0x000fda000bf05270 */
[----:B------:R-:W-:Y:S05]  /*31a0*/  @!P0 EXIT ;  /* 0x000000000000894d */ /* 0x000fea0003800000 */
[----:B------:R-:W1:Y:S01]  /*31b0*/  LDCU UR5, c[0x0][0x384] ;  /* 0x00007080ff0577ac */ /* 0x000e620008000800 */
[----:B------:R-:W-:Y:S02]  /*31c0*/  UISETP.GE.U32.AND UP0, UPT, UR8, 0x8, UPT ;  /* 0x000000080800788c */ /* 0x000fe4000bf06070 */
[----:B-1----:R-:W-:-:S07]  /*31d0*/  ULOP3.LUT UR5, UR5, 0x7, URZ, 0xc0, !UPT ;  /* 0x0000000705057892 */ /* 0x002fce000f8ec0ff */
[----:B------:R-:W-:Y:S05]  /*31e0*/  BRA.U !UP0, `(.L_x_121) ;  /* 0x0000000908f07547 */ /* 0x000fea000b800000 */
[----:B0-----:R-:W0:Y:S01]  /*31f0*/  LDC.64 R14, c[0x0][0x388] ;  /* 0x0000e200ff0e7b82 */ /* 0x001e220000000a00 */
[----:B------:R-:W-:-:S04]  /*3200*/  VIADD R3, R27, UR4 ;  /* 0x000000041b037c36 */ /* 0x000fc80008000000 */
[----:B0-----:R-:W-:-:S05]  /*3210*/  IMAD.WIDE R14, R3, 0x8, R14 ;  /* 0x00000008030e7825 */ /* 0x001fca00078e020e */
        /* <DEDUP_REMOVED lines=17> */
[----:B------:R-:W-:Y:S02]  /*3330*/  MOV R11, R19 ;  /* 0x00000013000b7202 */ /* 0x000fe40000000f00 */
[----:B------:R-:W-:-:S07]  /*3340*/  MOV R0, 0x3360 ;  /* 0x0000336000007802 */ /* 0x000fce0000000f00 */
[----:B------:R-:W-:Y:S05]  /*3350*/  CALL.REL.NOINC `($__internal_2_$__cuda_sm20_div_rn_f64_full) ;  /* 0x0000001000b87944 */ /* 0x000fea0003c00000 */
[----:B------:R-:W-:Y:S02]  /*3360*/  IMAD.MOV.U32 R2, RZ, RZ, R4 ;  /* 0x000000ffff027224 */ /* 0x000fe400078e0004 */
[----:B------:R-:W-:-:S07]  /*3370*/  IMAD.MOV.U32 R3, RZ, RZ, R5 ;  /* 0x000000ffff037224 */ /* 0x000fce00078e0005 */
.L_x_123:
[----:B------:R-:W-:Y:S05]  /*3380*/  BSYNC.RECONVERGENT B1 ;  /* 0x0000000000017941 */ /* 0x000fea0003800200 */
.L_x_122:
        /* <DEDUP_REMOVED lines=17> */
[----:B------:R-:W-:Y:S01]  /*34a0*/  MOV R10, R18 ;  /* 0x00000012000a7202 */ /* 0x000fe20000000f00 */
[----:B------:R-:W-:Y:S01]  /*34b0*/  IMAD.MOV.U32 R11, RZ, RZ, R19 ;  /* 0x000000ffff0b7224 */ /* 0x000fe200078e0013 */
[----:B------:R-:W-:-:S07]  /*34c0*/  MOV R0, 0x34e0 ;  /* 0x000034e000007802 */ /* 0x000fce0000000f00 */
[----:B------:R-:W-:Y:S05]  /*34d0*/  CALL.REL.NOINC `($__internal_2_$__cuda_sm20_div_rn_f64_full) ;  /* 0x0000001000587944 */ /* 0x000fea0003c00000 */
.L_x_125:
[----:B------:R-:W-:Y:S05]  /*34e0*/  BSYNC.RECONVERGENT B1 ;  /* 0x0000000000017941 */ /* 0x000fea0003800200 */
.L_x_124:
        /* <DEDUP_REMOVED lines=18> */
[----:B------:R-:W-:Y:S02]  /*3610*/  MOV R11, R19 ;  /* 0x00000013000b7202 */ /* 0x000fe40000000f00 */
[----:B------:R-:W-:-:S07]  /*3620*/  MOV R0, 0x3640 ;  /* 0x0000364000007802 */ /* 0x000fce0000000f00 */
[----:B------:R-:W-:Y:S05]  /*3630*/  CALL.REL.NOINC `($__internal_2_$__cuda_sm20_div_rn_f64_full) ;  /* 0x0000001000007944 */ /* 0x000fea0003c00000 */
[----:B------:R-:W-:Y:S02]  /*3640*/  IMAD.MOV.U32 R2, RZ, RZ, R4 ;  /* 0x000000ffff027224 */ /* 0x000fe400078e0004 */
[----:B------:R-:W-:-:S07]  /*3650*/  IMAD.MOV.U32 R3, RZ, RZ, R5 ;  /* 0x000000ffff037224 */ /* 0x000fce00078e0005 */
.L_x_127:
[----:B------:R-:W-:Y:S05]  /*3660*/  BSYNC.RECONVERGENT B1 ;  /* 0x0000000000017941 */ /* 0x000fea0003800200 */
.L_x_126:
        /* <DEDUP_REMOVED lines=21> */
.L_x_129:
[----:B------:R-:W-:Y:S05]  /*37c0*/  BSYNC.RECONVERGENT B1 ;  /* 0x0000000000017941 */ /* 0x000fea0003800200 */
.L_x_128:
        /* <DEDUP_REMOVED lines=23> */
.L_x_131:
[----:B------:R-:W-:Y:S05]  /*3940*/  BSYNC.RECONVERGENT B1 ;  /* 0x0000000000017941 */ /* 0x000fea0003800200 */
.L_x_130:
        /* <DEDUP_REMOVED lines=21> */
.L_x_133:
[----:B------:R-:W-:Y:S05]  /*3aa0*/  BSYNC.RECONVERGENT B1 ;  /* 0x0000000000017941 */ /* 0x000fea0003800200 */
.L_x_132:
        /* <DEDUP_REMOVED lines=23> */
.L_x_135:
[----:B------:R-:W-:Y:S05]  /*3c20*/  BSYNC.RECONVERGENT B1 ;  /* 0x0000000000017941 */ /* 0x000fea0003800200 */
.L_x_134:
        /* <DEDUP_REMOVED lines=21> */
.L_x_137:
[----:B------:R-:W-:Y:S05]  /*3d80*/  BSYNC.RECONVERGENT B1 ;  /* 0x0000000000017941 */ /* 0x000fea0003800200 */
.L_x_136:
[----:B------:R1:W-:Y:S01]  /*3d90*/  STG.E.64 desc[UR12][R14.64+0x38], R4 ;  /* 0x000038040e007986 */ /* 0x0003e2000c101b0c */
[----:B------:R-:W-:-:S12]  /*3da0*/  UIADD3 UR4, UPT, UPT, UR4, 0x8, URZ ;  /* 0x0000000804047890 */ /* 0x000fd8000fffe0ff */
.L_x_121:
[----:B------:R-:W-:-:S13]  /*3db0*/  ISETP.NE.AND P0, PT, RZ, UR5, PT ;  /* 0x00000005ff007c0c */ /* 0x000fda000bf05270 */
[----:B------:R-:W-:Y:S05]  /*3dc0*/  @!P0 EXIT ;  /* 0x000000000000894d */ /* 0x000fea0003800000 */
[----:B------:R-:W2:Y:S01]  /*3dd0*/  LDCU UR6, c[0x0][0x384] ;  /* 0x00007080ff0677ac */ /* 0x000ea20008000800 */
[----:B------:R-:W-:Y:S02]  /*3de0*/  UISETP.GE.U32.AND UP0, UPT, UR5, 0x4, UPT ;  /* 0x000000040500788c */ /* 0x000fe4000bf06070 */
[----:B--2---:R-:W-:-:S07]  /*3df0*/  ULOP3.LUT UR6, UR6, 0x3, URZ, 0xc0, !UPT ;  /* 0x0000000306067892 */ /* 0x004fce000f8ec0ff */
[----:B------:R-:W-:Y:S05]  /*3e00*/  BRA.U !UP0, `(.L_x_138) ;  /* 0x0000000508807547 */ /* 0x000fea000b800000 */
[----:B01----:R-:W0:Y:S01]  /*3e10*/  LDC.64 R14, c[0x0][0x388] ;  /* 0x0000e200ff0e7b82 */ /* 0x003e220000000a00 */
        /* <DEDUP_REMOVED lines=18> */
[----:B------:R-:W-:Y:S01]  /*3f40*/  MOV R10, R18 ;  /* 0x00000012000a7202 */ /* 0x000fe20000000f00 */
[----:B------:R-:W-:Y:S01]  /*3f50*/  IMAD.MOV.U32 R11, RZ, RZ, R19 ;  /* 0x000000ffff0b7224 */ /* 0x000fe200078e0013 */
[----:B------:R-:W-:-:S07]  /*3f60*/  MOV R0, 0x3f80 ;  /* 0x00003f8000007802 */ /* 0x000fce0000000f00 */
[----:B------:R-:W-:Y:S05]  /*3f70*/  CALL.REL.NOINC `($__internal_2_$__cuda_sm20_div_rn_f64_full) ;  /* 0x0000000400b07944 */ /* 0x000fea0003c00000 */
[----:B------:R-:W-:Y:S02]  /*3f80*/  IMAD.MOV.U32 R2, RZ, RZ, R4 ;  /* 0x000000ffff027224 */ /* 0x000fe400078e0004 */
[----:B------:R-:W-:-:S07]  /*3f90*/  IMAD.MOV.U32 R3, RZ, RZ, R5 ;  /* 0x000000ffff037224 */ /* 0x000fce00078e0005 */
.L_x_140:
[----:B------:R-:W-:Y:S05]  /*3fa0*/  BSYNC.RECONVERGENT B1 ;  /* 0x0000000000017941 */ /* 0x000fea0003800200 */
.L_x_139:
        /* <DEDUP_REMOVED lines=21> */
.L_x_142:
[----:B------:R-:W-:Y:S05]  /*4100*/  BSYNC.RECONVERGENT B1 ;  /* 0x0000000000017941 */ /* 0x000fea0003800200 */
.L_x_141:
        /* <DEDUP_REMOVED lines=21> */
[----:B------:R-:W-:Y:S02]  /*4260*/  IMAD.MOV.U32 R2, RZ, RZ, R4 ;  /* 0x000000ffff027224 */ /* 0x000fe400078e0004 */
[----:B------:R-:W-:-:S07]  /*4270*/  IMAD.MOV.U32 R3, RZ, RZ, R5 ;  /* 0x000000ffff037224 */ /* 0x000fce00078e0005 */
.L_x_144:
[----:B------:R-:W-:Y:S05]  /*4280*/  BSYNC.RECONVERGENT B1 ;  /* 0x0000000000017941 */ /* 0x000fea0003800200 */
.L_x_143:
        /* <DEDUP_REMOVED lines=21> */
.L_x_146:
[----:B------:R-:W-:Y:S05]  /*43e0*/  BSYNC.RECONVERGENT B1 ;  /* 0x0000000000017941 */ /* 0x000fea0003800200 */
.L_x_145:
[----:B------:R2:W-:Y:S01]  /*43f0*/  STG.E.64 desc[UR12][R14.64+0x18], R4 ;  /* 0x000018040e007986 */ /* 0x0005e2000c101b0c */
[----:B------:R-:W-:-:S12]  /*4400*/  UIADD3 UR4, UPT, UPT, UR4, 0x4, URZ ;  /* 0x0000000404047890 */ /* 0x000fd8000fffe0ff */
.L_x_138:
[----:B------:R-:W-:-:S13]  /*4410*/  ISETP.NE.AND P0, PT, RZ, UR6, PT ;  /* 0x00000006ff007c0c */ /* 0x000fda000bf05270 */
[----:B------:R-:W-:Y:S05]  /*4420*/  @!P0 EXIT ;  /* 0x000000000000894d */ /* 0x000fea0003800000 */
[----:B------:R-:W3:Y:S01]  /*4430*/  LDC.64 R16, c[0x0][0x388] ;  /* 0x0000e200ff107b82 */ /* 0x000ee20000000a00 */
[----:B------:R-:W-:Y:S01]  /*4440*/  VIADD R27, R27, UR4 ;  /* 0x000000041b1b7c36 */ /* 0x000fe20008000000 */
[----:B------:R-:W-:-:S12]  /*4450*/  UIADD3 UR5, UPT, UPT, -UR6, URZ, URZ ;  /* 0x000000ff06057290 */ /* 0x000fd8000fffe1ff */
.L_x_149:
[----:B01234-:R-:W-:-:S05]  /*4460*/  IMAD.WIDE R14, R27, 0x8, R16 ;  /* 0x000000081b0e7825 */ /* 0x01ffca00078e0210 */
[----:B------:R-:W2:Y:S01]  /*4470*/  LDG.E.64 R8, desc[UR12][R14.64] ;  /* 0x0000000c0e087981 */ /* 0x000ea2000c1e1b00 */
[----:B------:R-:W0:Y:S01]  /*4480*/  MUFU.RCP64H R3, R19 ;  /* 0x0000001300037308 */ /* 0x000e220000001800 */
[----:B------:R-:W-:Y:S01]  /*4490*/  MOV R2, 0x1 ;  /* 0x0000000100027802 */ /* 0x000fe20000000f00 */
        /* <DEDUP_REMOVED lines=21> */
.L_x_148:
[----:B------:R-:W-:Y:S05]  /*45f0*/  BSYNC.RECONVERGENT B1 ;  /* 0x0000000000017941 */ /* 0x000fea0003800200 */
.L_x_147:
[----:B------:R4:W-:Y:S01]  /*4600*/  STG.E.64 desc[UR12][R14.64], R2 ;  /* 0x000000020e007986 */ /* 0x0009e2000c101b0c */
[----:B------:R-:W-:Y:S01]  /*4610*/  VIADD R27, R27, 0x1 ;  /* 0x000000011b1b7836 */ /* 0x000fe20000000000 */
[----:B------:R-:W-:Y:S06]  /*4620*/  BRA.U UP0, `(.L_x_149) ;  /* 0xfffffffd008c7547 */ /* 0x000fec000b83ffff */
[----:B------:R-:W-:Y:S05]  /*4630*/  EXIT ;  /* 0x000000000000794d */ /* 0x000fea0003800000 */
        .weak           $__internal_2_$__cuda_sm20_div_rn_f64_full
        .type           $__internal_2_$__cuda_sm20_div_rn_f64_full,@function
        .size           $__internal_2_$__cuda_sm20_div_rn_f64_full,($__internal_3_$__cuda_sm20_dsqrt_rn_f64_mediumpath_v1 - $__internal_2_$__cuda_sm20_div_rn_f64_full)
$__internal_2_$__cuda_sm20_div_rn_f64_full:
[C---:B------:R-:W-:Y:S01]  /*4640*/  FSETP.GEU.AND P0, PT, |R11|.reuse, 1.469367938527859385e-39, PT ;  /* 0x001000000b00780b */ /* 0x040fe20003f0e200 */
[----:B------:R-:W-:Y:S01]  /*4650*/  BSSY.RECONVERGENT B0, `(.L_x_150) ;  /* 0x0000056000007945 */ /* 0x000fe20003800200 */
[----:B------:R-:W-:Y:S02]  /*4660*/  LOP3.LUT R12, R11, 0x800fffff, RZ, 0xc0, !PT ;  /* 0x800fffff0b0c7812 */ /* 0x000fe400078ec0ff */
[C---:B------:R-:W-:Y:S02]  /*4670*/  FSETP.GEU.AND P2, PT, |R9|.reuse, 1.469367938527859385e-39, PT ;  /* 0x001000000900780b */ /* 0x040fe40003f4e200 */
[----:B------:R-:W-:Y:S01]  /*4680*/  LOP3.LUT R13, R12, 0x3ff00000, RZ, 0xfc, !PT ;  /* 0x3ff000000c0d7812 */ /* 0x000fe200078efcff */
[----:B------:R-:W-:Y:S01]  /*4690*/  IMAD.MOV.U32 R12, RZ, RZ, R10 ;  /* 0x000000ffff0c7224 */ /* 0x000fe200078e000a */
[----:B------:R-:W-:Y:S02]  /*46a0*/  MOV R6, 0x1 ;  /* 0x0000000100067802 */ /* 0x000fe40000000f00 */
[----:B------:R-:W-:-:S02]  /*46b0*/  LOP3.LUT R2, R9, 0x7ff00000, RZ, 0xc0, !PT ;  /* 0x7ff0000009027812 */ /* 0x000fc400078ec0ff */
[----:B------:R-:W-:Y:S01]  /*46c0*/  LOP3.LUT R5, R11, 0x7ff00000, RZ, 0xc0, !PT ;  /* 0x7ff000000b057812 */ /* 0x000fe200078ec0ff */
[----:B------:R-:W-:-:S03]  /*46d0*/  @!P0 DMUL R12, R10, 8.98846567431157953865e+307 ;  /* 0x7fe000000a0c8828 */ /* 0x000fc60000000000 */
[C---:B------:R-:W-:Y:S02]  /*46e0*/  ISETP.GE.U32.AND P1, PT, R2.reuse, R5, PT ;  /* 0x000000050200720c */ /* 0x040fe40003f26070 */
[----:B------:R-:W-:Y:S01]  /*46f0*/  @!P2 LOP3.LUT R3, R11, 0x7ff00000, RZ, 0xc0, !PT ;  /* 0x7ff000000b03a812 */ /* 0x000fe200078ec0ff */
[----:B------:R-:W0:Y:S01]  /*4700*/  MUFU.RCP64H R7, R13 ;  /* 0x0000000d00077308 */ /* 0x000e220000001800 */
[----:B------:R-:W-:Y:S02]  /*4710*/  @!P2 MOV R24, RZ ;  /* 0x000000ff0018a202 */ /* 0x000fe40000000f00 */
[----:B------:R-:W-:Y:S01]  /*4720*/  @!P2 ISETP.GE.U32.AND P3, PT, R2, R3, PT ;  /* 0x000000030200a20c */ /* 0x000fe20003f66070 */
[----:B------:R-:W-:Y:S01]  /*4730*/  IMAD.MOV.U32 R3, RZ, RZ, 0x1ca00000 ;  /* 0x1ca00000ff037424 */ /* 0x000fe200078e00ff */
[----:B------:R-:W-:-:S04]  /*4740*/  @!P0 LOP3.LUT R5, R13, 0x7ff00000, RZ, 0xc0, !PT ;  /* 0x7ff000000d058812 */ /* 0x000fc800078ec0ff */
[----:B------:R-:W-:Y:S02]  /*4750*/  @!P2 SEL R21, R3, 0x63400000, !P3 ;  /* 0x634000000315a807 */ /* 0x000fe40005800000 */
[----:B------:R-:W-:Y:S02]  /*4760*/  IADD3 R26, PT, PT, R5, -0x1, RZ ;  /* 0xffffffff051a7810 */ /* 0x000fe40007ffe0ff */
[----:B------:R-:W-:Y:S01]  /*4770*/  @!P2 LOP3.LUT R4, R21, 0x80000000, R9, 0xf8, !PT ;  /* 0x800000001504a812 */ /* 0x000fe200078ef809 */
[----:B0-----:R-:W-:-:S03]  /*4780*/  DFMA R22, R6, -R12, 1 ;  /* 0x3ff000000616742b */ /* 0x001fc6000000080c */
[----:B------:R-:W-:Y:S01]  /*4790*/  @!P2 LOP3.LUT R25, R4, 0x100000, RZ, 0xfc, !PT ;  /* 0x001000000419a812 */ /* 0x000fe200078efcff */
[----:B------:R-:W-:-:S04]  /*47a0*/  IMAD.MOV.U32 R4, RZ, RZ, R2 ;  /* 0x000000ffff047224 */ /* 0x000fc800078e0002 */
[----:B------:R-:W-:-:S08]  /*47b0*/  DFMA R22, R22, R22, R22 ;  /* 0x000000161616722b */ /* 0x000fd00000000016 */
[----:B------:R-:W-:Y:S01]  /*47c0*/  DFMA R22, R6, R22, R6 ;  /* 0x000000160616722b */ /* 0x000fe20000000006 */
[----:B------:R-:W-:Y:S01]  /*47d0*/  SEL R7, R3, 0x63400000, !P1 ;  /* 0x6340000003077807 */ /* 0x000fe20004800000 */
[----:B------:R-:W-:-:S03]  /*47e0*/  IMAD.MOV.U32 R6, RZ, RZ, R8 ;  /* 0x000000ffff067224 */ /* 0x000fc600078e0008 */
[----:B------:R-:W-:-:S03]  /*47f0*/  LOP3.LUT R7, R7, 0x800fffff, R9, 0xf8, !PT ;  /* 0x800fffff07077812 */ /* 0x000fc600078ef809 */
[----:B------:R-:W-:-:S03]  /*4800*/  DFMA R20, R22, -R12, 1 ;  /* 0x3ff000001614742b */ /* 0x000fc6000000080c */
[----:B------:R-:W-:-:S05]  /*4810*/  @!P2 DFMA R6, R6, 2, -R24 ;  /* 0x400000000606a82b */ /* 0x000fca0000000818 */
[----:B------:R-:W-:-:S05]  /*4820*/  DFMA R20, R22, R20, R22 ;  /* 0x000000141614722b */ /* 0x000fca0000000016 */
[----:B------:R-:W-:-:S03]  /*4830*/  @!P2 LOP3.LUT R4, R7, 0x7ff00000, RZ, 0xc0, !PT ;  /* 0x7ff000000704a812 */ /* 0x000fc600078ec0ff */
[----:B------:R-:W-:Y:S02]  /*4840*/  DMUL R22, R20, R6 ;  /* 0x0000000614167228 */ /* 0x000fe40000000000 */
[----:B------:R-:W-:-:S05]  /*4850*/  VIADD R24, R4, 0xffffffff ;  /* 0xffffffff04187836 */ /* 0x000fca0000000000 */
[----:B------:R-:W-:Y:S01]  /*4860*/  ISETP.GT.U32.AND P0, PT, R24, 0x7feffffe, PT ;  /* 0x7feffffe1800780c */ /* 0x000fe20003f04070 */
[----:B------:R-:W-:-:S03]  /*4870*/  DFMA R24, R22, -R12, R6 ;  /* 0x8000000c1618722b */ /* 0x000fc60000000006 */
[----:B------:R-:W-:-:S05]  /*4880*/  ISETP.GT.U32.OR P0, PT, R26, 0x7feffffe, P0 ;  /* 0x7feffffe1a00780c */ /* 0x000fca0000704470 */
[----:B------:R-:W-:-:S08]  /*4890*/  DFMA R24, R20, R24, R22 ;  /* 0x000000181418722b */ /* 0x000fd00000000016 */
[----:B------:R-:W-:Y:S05]  /*48a0*/  @P0 BRA `(.L_x_151) ;  /* 0x00000000006c0947 */ /* 0x000fea0003800000 */
[----:B------:R-:W-:Y:S02]  /*48b0*/  LOP3.LUT R5, R11, 0x7ff00000, RZ, 0xc0, !PT ;  /* 0x7ff000000b057812 */ /* 0x000fe400078ec0ff */
[----:B------:R-:W-:Y:S02]  /*48c0*/  MOV R8, RZ ;  /* 0x000000ff00087202 */ /* 0x000fe40000000f00 */
[CC--:B------:R-:W-:Y:S02]  /*48d0*/  VIADDMNMX R4, R2.reuse, -R5.reuse, 0xb9600000, !PT ;  /* 0xb960000002047446 */ /* 0x0c0fe40007800905 */
[----:B------:R-:W-:Y:S02]  /*48e0*/  ISETP.GE.U32.AND P0, PT, R2, R5, PT ;  /* 0x000000050200720c */ /* 0x000fe40003f06070 */
[----:B------:R-:W-:Y:S02]  /*48f0*/  VIMNMX R4, PT, PT, R4, 0x46a00000, PT ;  /* 0x46a0000004047848 */ /* 0x000fe40003fe0100 */
[----:B------:R-:W-:-:S05]  /*4900*/  SEL R3, R3, 0x63400000, !P0 ;  /* 0x6340000003037807 */ /* 0x000fca0004000000 */
[----:B------:R-:W-:-:S04]  /*4910*/  IMAD.IADD R4, R4, 0x1, -R3 ;  /* 0x0000000104047824 */ /* 0x000fc800078e0a03 */
[----:B------:R-:W-:-:S06]  /*4920*/  VIADD R9, R4, 0x7fe00000 ;  /* 0x7fe0000004097836 */ /* 0x000fcc0000000000 */
[----:B------:R-:W-:-:S10]  /*4930*/  DMUL R2, R24, R8 ;  /* 0x0000000818027228 */ /* 0x000fd40000000000 */
[----:B------:R-:W-:-:S13]  /*4940*/  FSETP.GTU.AND P0, PT, |R3|, 1.469367938527859385e-39, PT ;  /* 0x001000000300780b */ /* 0x000fda0003f0c200 */
[----:B------:R-:W-:Y:S05]  /*4950*/  @P0 BRA `(.L_x_152) ;  /* 0x0000000000940947 */ /* 0x000fea0003800000 */
[----:B------:R-:W-:Y:S01]  /*4960*/  DFMA R6, R24, -R12, R6 ;  /* 0x8000000c1806722b */ /* 0x000fe20000000006 */
[----:B------:R-:W-:-:S09]  /*4970*/  IMAD.MOV.U32 R8, RZ, RZ, RZ ;  /* 0x000000ffff087224 */ /* 0x000fd200078e00ff */
[C---:B------:R-:W-:Y:S02]  /*4980*/  FSETP.NEU.AND P0, PT, R7.reuse, RZ, PT ;  /* 0x000000ff0700720b */ /* 0x040fe40003f0d000 */
[----:B------:R-:W-:-:S04]  /*4990*/  LOP3.LUT R11, R7, 0x80000000, R11, 0x48, !PT ;  /* 0x80000000070b7812 */ /* 0x000fc800078e480b */
[----:B------:R-:W-:-:S07]  /*49a0*/  LOP3.LUT R9, R11, R9, RZ, 0xfc, !PT ;  /* 0x000000090b097212 */ /* 0x000fce00078efcff */
[----:B------:R-:W-:Y:S05]  /*49b0*/  @!P0 BRA `(.L_x_152) ;  /* 0x00000000007c8947 */ /* 0x000fea0003800000 */
[----:B------:R-:W-:Y:S01]  /*49c0*/  IMAD.MOV R7, RZ, RZ, -R4 ;  /* 0x000000ffff077224 */ /* 0x000fe200078e0a04 */
[----:B------:R-:W-:Y:S01]  /*49d0*/  MOV R6, RZ ;  /* 0x000000ff00067202 */ /* 0x000fe20000000f00 */
[----:B------:R-:W-:Y:S01]  /*49e0*/  DMUL.RP R8, R24, R8 ;  /* 0x0000000818087228 */ /* 0x000fe20000008000 */
[----:B------:R-:W-:-:S04]  /*49f0*/  IADD3 R5, PT, PT, -R4, -0x43300000, RZ ;  /* 0xbcd0000004057810 */ /* 0x000fc80007ffe1ff */
[----:B------:R-:W-:-:S05]  /*4a00*/  DFMA R6, R2, -R6, R24 ;  /* 0x800000060206722b */ /* 0x000fca0000000018 */
[----:B------:R-:W-:-:S05]  /*4a10*/  LOP3.LUT R11, R9, R11, RZ, 0x3c, !PT ;  /* 0x0000000b090b7212 */ /* 0x000fca00078e3cff */
[----:B------:R-:W-:-:S04]  /*4a20*/  FSETP.NEU.AND P0, PT, |R7|, R5, PT ;  /* 0x000000050700720b */ /* 0x000fc80003f0d200 */
[----:B------:R-:W-:Y:S02]  /*4a30*/  FSEL R2, R8, R2, !P0 ;  /* 0x0000000208027208 */ /* 0x000fe40004000000 */
[----:B------:R-:W-:Y:S01]  /*4a40*/  FSEL R3, R11, R3, !P0 ;  /* 0x000000030b037208 */ /* 0x000fe20004000000 */
[----:B------:R-:W-:Y:S06]  /*4a50*/  BRA `(.L_x_152) ;  /* 0x0000000000547947 */ /* 0x000fec0003800000 */
.L_x_151:
        /* <DEDUP_REMOVED lines=11> */
[----:B------:R-:W-:Y:S02]  /*4b10*/  @P0 LOP3.LUT R4, R3, 0x7ff00000, RZ, 0xfc, !PT ;  /* 0x7ff0000003040812 */ /* 0x000fe400078efcff */
[----:B------:R-:W-:Y:S01]  /*4b20*/  @!P0 MOV R2, RZ ;  /* 0x000000ff00028202 */ /* 0x000fe20000000f00 */
[----:B------:R-:W-:Y:S02]  /*4b30*/  @P0 IMAD.MOV.U32 R2, RZ, RZ, RZ ;  /* 0x000000ffff020224 */ /* 0x000fe400078e00ff */
[----:B------:R-:W-:Y:S01]  /*4b40*/  @P0 IMAD.MOV.U32 R3, RZ, RZ, R4 ;  /* 0x000000ffff030224 */ /* 0x000fe200078e0004 */
[----:B------:R-:W-:Y:S06]  /*4b50*/  BRA `(.L_x_152) ;  /* 0x0000000000147947 */ /* 0x000fec0003800000 */
.L_x_154:
[----:B------:R-:W-:Y:S02]  /*4b60*/  LOP3.LUT R3, R11, 0x80000, RZ, 0xfc, !PT ;  /* 0x000800000b037812 */ /* 0x000fe400078efcff */
[----:B------:R-:W-:Y:S01]  /*4b70*/  MOV R2, R10 ;  /* 0x0000000a00027202 */ /* 0x000fe20000000f00 */
[----:B------:R-:W-:Y:S06]  /*4b80*/  BRA `(.L_x_152) ;  /* 0x0000000000087947 */ /* 0x000fec0003800000 */
.L_x_153:
[----:B------:R-:W-:Y:S01]  /*4b90*/  LOP3.LUT R3, R9, 0x80000, RZ, 0xfc, !PT ;  /* 0x0008000009037812 */ /* 0x000fe200078efcff */
[----:B------:R-:W-:-:S07]  /*4ba0*/  IMAD.MOV.U32 R2, RZ, RZ, R8 ;  /* 0x000000ffff027224 */ /* 0x000fce00078e0008 */
.L_x_152:
[----:B------:R-:W-:Y:S05]  /*4bb0*/  BSYNC.RECONVERGENT B0 ;  /* 0x0000000000007941 */ /* 0x000fea0003800200 */
.L_x_150:
[----:B------:R-:W-:Y:S01]  /*4bc0*/  IMAD.MOV.U32 R4, RZ, RZ, R2 ;  /* 0x000000ffff047224 */ /* 0x000fe200078e0002 */
[----:B------:R-:W-:Y:S01]  /*4bd0*/  MOV R5, R3 ;  /* 0x0000000300057202 */ /* 0x000fe20000000f00 */
[----:B------:R-:W-:Y:S02]  /*4be0*/  IMAD.MOV.U32 R2, RZ, RZ, R0 ;  /* 0x000000ffff027224 */ /* 0x000fe400078e0000 */
[----:B------:R-:W-:-:S04]  /*4bf0*/  IMAD.MOV.U32 R3, RZ, RZ, 0x0 ;  /* 0x00000000ff037424 */ /* 0x000fc800078e00ff */
[----:B------:R-:W-:Y:S05]  /*4c00*/  RET.REL.NODEC R2 `(_Z7kernel1iiPd) ;  /* 0xffffffb002fc7950 */ /* 0x000fea0003c3ffff */
        .weak           $__internal_3_$__cuda_sm20_dsqrt_rn_f64_mediumpath_v1
        .type           $__internal_3_$__cuda_sm20_dsqrt_rn_f64_mediumpath_v1,@function
        .size           $__internal_3_$__cuda_sm20_dsqrt_rn_f64_mediumpath_v1,(.L_x_163 - $__internal_3_$__cuda_sm20_dsqrt_rn_f64_mediumpath_v1)
$__internal_3_$__cuda_sm20_dsqrt_rn_f64_mediumpath_v1:
[----:B------:R-:W-:Y:S01]  /*4c10*/  ISETP.GE.U32.AND P1, PT, R2, -0x3400000, PT ;  /* 0xfcc000000200780c */ /* 0x000fe20003f26070 */
[----:B------:R-:W-:Y:S01]  /*4c20*/  BSSY.RECONVERGENT B1, `(.L_x_155) ;  /* 0x0000028000017945 */ /* 0x000fe20003800200 */
[----:B------:R-:W-:Y:S01]  /*4c30*/  MOV R11, R9 ;  /* 0x00000009000b7202 */ /* 0x000fe20000000f00 */
[----:B------:R-:W-:Y:S01]  /*4c40*/  IMAD.MOV.U32 R8, RZ, RZ, R6 ;  /* 0x000000ffff087224 */ /* 0x000fe200078e0006 */
[----:B------:R-:W-:Y:S01]  /*4c50*/  MOV R2, R12 ;  /* 0x0000000c00027202 */ /* 0x000fe20000000f00 */
[----:B------:R-:W-:Y:S02]  /*4c60*/  IMAD.MOV.U32 R9, RZ, RZ, R7 ;  /* 0x000000ffff097224 */ /* 0x000fe400078e0007 */
[----:B------:R-:W-:-:S06]  /*4c70*/  IMAD.MOV.U32 R3, RZ, RZ, R13 ;  /* 0x000000ffff037224 */ /* 0x000fcc00078e000d */
        /* <DEDUP_REMOVED lines=9> */
.L_x_156:
[----:B------:R-:W-:-:S14]  /*4d10*/  DSETP.NE.AND P1, PT, R8, RZ, PT ;  /* 0x000000ff0800722a */ /* 0x000fdc0003f25000 */
[----:B------:R-:W-:Y:S05]  /*4d20*/  @!P1 BRA `(.L_x_158) ;  /* 0x0000000000589947 */ /* 0x000fea0003800000 */
[----:B------:R-:W-:-:S13]  /*4d30*/  ISETP.GE.AND P1, PT, R9, RZ, PT ;  /* 0x000000ff0900720c */ /* 0x000fda0003f26270 */
[----:B------:R-:W-:Y:S01]  /*4d40*/  @!P1 MOV R2, 0x0 ;  /* 0x0000000000029802 */ /* 0x000fe20000000f00 */
[----:B------:R-:W-:Y:S01]  /*4d50*/  @!P1 IMAD.MOV.U32 R3, RZ, RZ, -0x80000 ;  /* 0xfff80000ff039424 */ /* 0x000fe200078e00ff */
[----:B------:R-:W-:Y:S06]  /*4d60*/  @!P1 BRA `(.L_x_157) ;  /* 0x00000000004c9947 */ /* 0x000fec0003800000 */
[----:B------:R-:W-:-:S13]  /*4d70*/  ISETP.GT.AND P1, PT, R9, 0x7fefffff, PT ;  /* 0x7fefffff0900780c */ /* 0x000fda0003f24270 */
[----:B------:R-:W-:Y:S05]  /*4d80*/  @P1 BRA `(.L_x_158) ;  /* 0x0000000000401947 */ /* 0x000fea0003800000 */
[----:B------:R-:W-:Y:S01]  /*4d90*/  DMUL R2, R8, 8.11296384146066816958e+31 ;  /* 0x4690000008027828 */ /* 0x000fe20000000000 */
[----:B------:R-:W-:Y:S01]  /*4da0*/  IMAD.MOV.U32 R4, RZ, RZ, RZ ;  /* 0x000000ffff047224 */ /* 0x000fe200078e00ff */
[----:B------:R-:W-:Y:S01]  /*4db0*/  MOV R8, 0x0 ;  /* 0x0000000000087802 */ /* 0x000fe20000000f00 */
[----:B------:R-:W-:-:S03]  /*4dc0*/  IMAD.MOV.U32 R9, RZ, RZ, 0x3fd80000 ;  /* 0x3fd80000ff097424 */ /* 0x000fc600078e00ff */
[----:B------:R-:W0:Y:S02]  /*4dd0*/  MUFU.RSQ64H R5, R3 ;  /* 0x0000000300057308 */ /* 0x000e240000001c00 */
        /* <DEDUP_REMOVED lines=9> */
[----:B------:R-:W-:Y:S01]  /*4e70*/  IADD3 R3, PT, PT, R3, -0x3500000, RZ ;  /* 0xfcb0000003037810 */ /* 0x000fe20007ffe0ff */
[----:B------:R-:W-:Y:S06]  /*4e80*/  BRA `(.L_x_157) ;  /* 0x0000000000047947 */ /* 0x000fec0003800000 */
.L_x_158:
[----:B------:R-:W-:-:S11]  /*4e90*/  DADD R2, R8, R8 ;  /* 0x0000000008027229 */ /* 0x000fd60000000008 */
.L_x_157:
[----:B------:R-:W-:Y:S05]  /*4ea0*/  BSYNC.RECONVERGENT B1 ;  /* 0x0000000000017941 */ /* 0x000fea0003800200 */
.L_x_155:
[----:B------:R-:W-:Y:S01]  /*4eb0*/  IMAD.MOV.U32 R18, RZ, RZ, R2 ;  /* 0x000000ffff127224 */ /* 0x000fe200078e0002 */
[----:B------:R-:W-:Y:S01]  /*4ec0*/  MOV R2, R0 ;  /* 0x0000000000027202 */ /* 0x000fe20000000f00 */
[----:B------:R-:W-:Y:S02]  /*4ed0*/  IMAD.MOV.U32 R19, RZ, RZ, R3 ;  /* 0x000000ffff137224 */ /* 0x000fe400078e0003 */
[----:B------:R-:W-:-:S04]  /*4ee0*/  IMAD.MOV.U32 R3, RZ, RZ, 0x0 ;  /* 0x00000000ff037424 */ /* 0x000fc800078e00ff */
[----:B------:R-:W-:Y:S05]  /*4ef0*/  RET.REL.NODEC R2 `(_Z7kernel1iiPd) ;  /* 0xffffffb002407950 */ /* 0x000fea0003c3ffff */
.L_x_159:
        /* <DEDUP_REMOVED lines=16> */
.L_x_163:


//--------------------- .nv.global.init           --------------------------
	.section	.nv.global.init,"aw",@progbits
.nv.global.init:
	.type		$str,@object
	.size		$str,(__unnamed_1 - $str)
$str:
        /*0000*/ 	.byte	0x66, 0x61, 0x6c, 0x73, 0x65, 0x00
	.type		__unnamed_1,@object
	.size		__unnamed_1,($str$1 - __unnamed_1)
__unnamed_1:
        /*0006*/ 	.byte	0x69, 0x6e, 0x74, 0x20, 0x6d, 0x79, 0x5f, 0x69, 0x74, 0x65, 0x72, 0x28, 0x69, 0x6e, 0x74, 0x29
        /*0016*/ 	.byte	0x00
	.type		$str$1,@object
	.size		$str$1,(.L_2 - $str$1)
$str$1:
        /*0017*/ 	.byte	0x2f, 0x74, 0x6d, 0x70, 0x2f, 0x73, 0x61, 0x73, 0x73, 0x5f, 0x63, 0x75, 0x5f, 0x70, 0x62, 0x33
        /*0027*/ 	.byte	0x77, 0x61, 0x71, 0x73, 0x6d, 0x2f, 0x6b, 0x2e, 0x63, 0x75, 0x00
.L_2:


//--------------------- .nv.shared._Z7kernel2xxPd --------------------------
	.section	.nv.shared._Z7kernel2xxPd,"aw",@nobits
	.sectionflags	@""
	.align	8
.nv.shared._Z7kernel2xxPd:
	.zero		9216


//--------------------- .nv.shared.reserved.0     --------------------------
	.section	.nv.shared.reserved.0,"aw",@nobits
	.weak		__nv_reservedSMEM_offset_0_alias
	.size		__nv_reservedSMEM_offset_0_alias, 0, 64
	.other		__nv_reservedSMEM_offset_0_alias,@"STO_CUDA_RESERVED_SHARED STV_DEFAULT"
__nv_reservedSMEM_offset_0_alias:
	.zero		0
	.zero		64


//--------------------- .nv.constant0._Z7kernel2xxPd --------------------------
	.section	.nv.constant0._Z7kernel2xxPd,"a",@progbits
	.sectionflags	@""
	.align	4
.nv.constant0._Z7kernel2xxPd:
	.zero		920


//--------------------- .nv.constant0._Z7kernel1iiPd --------------------------
	.section	.nv.constant0._Z7kernel1iiPd,"a",@progbits
	.sectionflags	@""
	.align	4
.nv.constant0._Z7kernel1iiPd:
	.zero		912


//--------------------- SYMBOLS --------------------------

	.type		.nv.reservedSmem.offset0,@object
	.size		.nv.reservedSmem.offset0,0x4
	.type		.nv.reservedSmem.cap,@object
	.size		.nv.reservedSmem.cap,0x4
	.type		free,@function
	.type		__assertfail,@function
